	.target	sm_90a

	.elftype	@"ET_EXEC"


//--------------------- .note.nv.tkinfo           --------------------------
	.section	.note.nv.tkinfo,"",@"SHT_NOTE"
	.sectionflags	@"SHF_NOTE_NV_TKINFO"
	.tkinfo
        /*0018*/ 	.word	0x00000002
        /*0030*/ 	.string	""
        /*0030*/ 	.string	"ptxas"
        /*0030*/ 	.string	"Cuda compilation tools, release 13.0, V13.0.88"
        /*0030*/ 	.string	"Build cuda_13.0.r13.0/compiler.36424714_0"
        /*0030*/ 	.string	"-arch sm_90a -m 64 "



//--------------------- .note.nv.cuinfo           --------------------------
	.section	.note.nv.cuinfo,"",@"SHT_NOTE"
	.sectionflags	@"SHF_NOTE_NV_CUINFO"
        /*0018*/ 	.short	0x0002
        /*001a*/ 	.short	0x005a
        /*001c*/ 	.short	0x0082
	.zero		2


//--------------------- .nv.info                  --------------------------
	.section	.nv.info,"",@"SHT_CUDA_INFO"
	.align	4


	//----- nvinfo : EIATTR_REGCOUNT
	.align		4
        /*0000*/ 	.byte	0x04, 0x2f
        /*0002*/ 	.short	(.L_15 - .L_14)
	.align		4
.L_14:
        /*0004*/ 	.word	index@(_ZN7cutlass13device_kernelINS_4gemm6kernel13GemmUniversalIN4cute5tupleIJiiiiEEENS1_10collective13CollectiveMmaINS1_34MainloopSm90TmaGmmaWarpSpecializedILi5ENS5_IJNS4_1CILi1EEESB_SB_EEENS1_35KernelTmaWarpSpecializedCooperativeEEENS5_IJNSA_ILi128EEENSA_ILi176EEESF_EEEaNS5_IJlSB_lEEEaSI_NS4_8TiledMMAINS4_8MMA_AtomIJNS4_4SM904GMMA26MMA_64x16x32_S32S8S8_SS_TNEEEENS4_6LayoutINS5_IJNSA_ILi2EEESB_SB_EEENS5_IJSB_NSA_ILi0EEESS_EEEEENS5_IJNS4_10UnderscoreESV_SV_EEEEENS4_13SM90_TMA_LOADENS4_14ComposedLayoutINS4_7SwizzleILi3ELi4ELi3EEENS4_18smem_ptr_flag_bitsILi8EEENSP_INS5_IJNSA_ILi8EEESF_EEENS5_IJSF_SB_EEEEEEEvNS4_8identityESY_S18_vS19_EENS_8epilogue10collective6detail29Sm90TmaWarpSpecializedAdapterINS1C_15DefaultEpilogueIaSI_SI_NS1B_6thread17LinearCombinationIaLi1EiiLNS1G_9ScaleType4KindE0ELNS_15FloatRoundStyleE2EaEENS1_15EpilogueDefaultEEEEEvvEEEEvNT_6ParamsE)
        /*0008*/ 	.word	0x000000a8


	//----- nvinfo : EIATTR_FRAME_SIZE
	.align		4
.L_15:
        /*000c*/ 	.byte	0x04, 0x11
        /*000e*/ 	.short	(.L_17 - .L_16)
	.align		4
.L_16:
        /*0010*/ 	.word	index@(_ZN7cutlass13device_kernelINS_4gemm6kernel13GemmUniversalIN4cute5tupleIJiiiiEEENS1_10collective13CollectiveMmaINS1_34MainloopSm90TmaGmmaWarpSpecializedILi5ENS5_IJNS4_1CILi1EEESB_SB_EEENS1_35KernelTmaWarpSpecializedCooperativeEEENS5_IJNSA_ILi128EEENSA_ILi176EEESF_EEEaNS5_IJlSB_lEEEaSI_NS4_8TiledMMAINS4_8MMA_AtomIJNS4_4SM904GMMA26MMA_64x16x32_S32S8S8_SS_TNEEEENS4_6LayoutINS5_IJNSA_ILi2EEESB_SB_EEENS5_IJSB_NSA_ILi0EEESS_EEEEENS5_IJNS4_10UnderscoreESV_SV_EEEEENS4_13SM90_TMA_LOADENS4_14ComposedLayoutINS4_7SwizzleILi3ELi4ELi3EEENS4_18smem_ptr_flag_bitsILi8EEENSP_INS5_IJNSA_ILi8EEESF_EEENS5_IJSF_SB_EEEEEEEvNS4_8identityESY_S18_vS19_EENS_8epilogue10collective6detail29Sm90TmaWarpSpecializedAdapterINS1C_15DefaultEpilogueIaSI_SI_NS1B_6thread17LinearCombinationIaLi1EiiLNS1G_9ScaleType4KindE0ELNS_15FloatRoundStyleE2EaEENS1_15EpilogueDefaultEEEEEvvEEEEvNT_6ParamsE)
        /*0014*/ 	.word	0x00000000


	//----- nvinfo : EIATTR_MIN_STACK_SIZE
	.align		4
.L_17:
        /*0018*/ 	.byte	0x04, 0x12
        /*001a*/ 	.short	(.L_19 - .L_18)
	.align		4
.L_18:
        /*001c*/ 	.word	index@(_ZN7cutlass13device_kernelINS_4gemm6kernel13GemmUniversalIN4cute5tupleIJiiiiEEENS1_10collective13CollectiveMmaINS1_34MainloopSm90TmaGmmaWarpSpecializedILi5ENS5_IJNS4_1CILi1EEESB_SB_EEENS1_35KernelTmaWarpSpecializedCooperativeEEENS5_IJNSA_ILi128EEENSA_ILi176EEESF_EEEaNS5_IJlSB_lEEEaSI_NS4_8TiledMMAINS4_8MMA_AtomIJNS4_4SM904GMMA26MMA_64x16x32_S32S8S8_SS_TNEEEENS4_6LayoutINS5_IJNSA_ILi2EEESB_SB_EEENS5_IJSB_NSA_ILi0EEESS_EEEEENS5_IJNS4_10UnderscoreESV_SV_EEEEENS4_13SM90_TMA_LOADENS4_14ComposedLayoutINS4_7SwizzleILi3ELi4ELi3EEENS4_18smem_ptr_flag_bitsILi8EEENSP_INS5_IJNSA_ILi8EEESF_EEENS5_IJSF_SB_EEEEEEEvNS4_8identityESY_S18_vS19_EENS_8epilogue10collective6detail29Sm90TmaWarpSpecializedAdapterINS1C_15DefaultEpilogueIaSI_SI_NS1B_6thread17LinearCombinationIaLi1EiiLNS1G_9ScaleType4KindE0ELNS_15FloatRoundStyleE2EaEENS1_15EpilogueDefaultEEEEEvvEEEEvNT_6ParamsE)
        /*0020*/ 	.word	0x00000000
.L_19:


//--------------------- .nv.compat                --------------------------
	.section	.nv.compat,"",@"SHT_CUDA_COMPAT_INFO"
	.align	4
        /*0000*/ 	.byte	0x02, 0x09, 0x01, 0x00, 0x02, 0x02, 0x04, 0x00, 0x02, 0x05, 0x05, 0x00, 0x03, 0x07, 0x01, 0x01
        /*0010*/ 	.byte	0x02, 0x03, 0x01, 0x00, 0x02, 0x06, 0x01, 0x00, 0x04, 0x0b, 0x08, 0x00, 0x00, 0x00, 0x00, 0x00
        /*0020*/ 	.byte	0x00, 0x00, 0x00, 0x00


//--------------------- .nv.info._ZN7cutlass13device_kernelINS_4gemm6kernel13GemmUniversalIN4cute5tupleIJiiiiEEENS1_10collective13CollectiveMmaINS1_34MainloopSm90TmaGmmaWarpSpecializedILi5ENS5_IJNS4_1CILi1EEESB_SB_EEENS1_35KernelTmaWarpSpecializedCooperativeEEENS5_IJNSA_ILi128EEENSA_ILi176EEESF_EEEaNS5_IJlSB_lEEEaSI_NS4_8TiledMMAINS4_8MMA_AtomIJNS4_4SM904GMMA26MMA_64x16x32_S32S8S8_SS_TNEEEENS4_6LayoutINS5_IJNSA_ILi2EEESB_SB_EEENS5_IJSB_NSA_ILi0EEESS_EEEEENS5_IJNS4_10UnderscoreESV_SV_EEEEENS4_13SM90_TMA_LOADENS4_14ComposedLayoutINS4_7SwizzleILi3ELi4ELi3EEENS4_18smem_ptr_flag_bitsILi8EEENSP_INS5_IJNSA_ILi8EEESF_EEENS5_IJSF_SB_EEEEEEEvNS4_8identityESY_S18_vS19_EENS_8epilogue10collective6detail29Sm90TmaWarpSpecializedAdapterINS1C_15DefaultEpilogueIaSI_SI_NS1B_6thread17LinearCombinationIaLi1EiiLNS1G_9ScaleType4KindE0ELNS_15FloatRoundStyleE2EaEENS1_15EpilogueDefaultEEEEEvvEEEEvNT_6ParamsE --------------------------
	.section	.nv.info._ZN7cutlass13device_kernelINS_4gemm6kernel13GemmUniversalIN4cute5tupleIJiiiiEEENS1_10collective13CollectiveMmaINS1_34MainloopSm90TmaGmmaWarpSpecializedILi5ENS5_IJNS4_1CILi1EEESB_SB_EEENS1_35KernelTmaWarpSpecializedCooperativeEEENS5_IJNSA_ILi128EEENSA_ILi176EEESF_EEEaNS5_IJlSB_lEEEaSI_NS4_8TiledMMAINS4_8MMA_AtomIJNS4_4SM904GMMA26MMA_64x16x32_S32S8S8_SS_TNEEEENS4_6LayoutINS5_IJNSA_ILi2EEESB_SB_EEENS5_IJSB_NSA_ILi0EEESS_EEEEENS5_IJNS4_10UnderscoreESV_SV_EEEEENS4_13SM90_TMA_LOADENS4_14ComposedLayoutINS4_7SwizzleILi3ELi4ELi3EEENS4_18smem_ptr_flag_bitsILi8EEENSP_INS5_IJNSA_ILi8EEESF_EEENS5_IJSF_SB_EEEEEEEvNS4_8identityESY_S18_vS19_EENS_8epilogue10collective6detail29Sm90TmaWarpSpecializedAdapterINS1C_15DefaultEpilogueIaSI_SI_NS1B_6thread17LinearCombinationIaLi1EiiLNS1G_9ScaleType4KindE0ELNS_15FloatRoundStyleE2EaEENS1_15EpilogueDefaultEEEEEvvEEEEvNT_6ParamsE,"",@"SHT_CUDA_INFO"
	.sectionflags	@""
	.align	4


	//----- nvinfo : EIATTR_CUDA_API_VERSION
	.align		4
        /*0000*/ 	.byte	0x04, 0x37
        /*0002*/ 	.short	(.L_21 - .L_20)
.L_20:
        /*0004*/ 	.word	0x00000082


	//----- nvinfo : EIATTR_KPARAM_INFO
	.align		4
.L_21:
        /*0008*/ 	.byte	0x04, 0x17
        /*000a*/ 	.short	(.L_23 - .L_22)
.L_22:
        /*000c*/ 	.word	0x00000000
        /*0010*/ 	.short	0x0000
        /*0012*/ 	.short	0x0070
        /*0014*/ 	.byte	0x00, 0xf0, 0x01, 0x10


	//----- nvinfo : EIATTR_SPARSE_MMA_MASK
	.align		4
.L_23:
        /*0018*/ 	.byte	0x03, 0x50
        /*001a*/ 	.short	0x0000


	//----- nvinfo : EIATTR_MAXREG_COUNT
	.align		4
        /*001c*/ 	.byte	0x03, 0x1b
        /*001e*/ 	.short	0x00a8


	//----- nvinfo : EIATTR_NUM_BARRIERS
	.align		4
        /*0020*/ 	.byte	0x02, 0x4c
        /*0022*/ 	.byte	0x01
	.zero		1


	//----- nvinfo : EIATTR_EXTERNS
	.align		4
        /*0024*/ 	.byte	0x04, 0x0f
        /*0026*/ 	.short	(.L_25 - .L_24)


	//   ....[0]....
	.align		4
.L_24:
        /*0028*/ 	.word	index@(__assertfail)


	//----- nvinfo : EIATTR_MERCURY_ISA_VERSION
	.align		4
.L_25:
        /*002c*/ 	.byte	0x03, 0x5f
        /*002e*/ 	.short	0x0101


	//----- nvinfo : EIATTR_INT_WARP_WIDE_INSTR_OFFSETS
	.align		4
        /*0030*/ 	.byte	0x04, 0x31
        /*0032*/ 	.short	(.L_27 - .L_26)


	//   ....[0]....
.L_26:
        /*0034*/ 	.word	0x00000410


	//   ....[1]....
        /*0038*/ 	.word	0x00000420


	//   ....[2]....
        /*003c*/ 	.word	0x000004e0


	//----- nvinfo : EIATTR_COOP_GROUP_MASK_REGIDS
	.align		4
.L_27:
        /*0040*/ 	.byte	0x04, 0x29
        /*0042*/ 	.short	(.L_29 - .L_28)


	//   ....[0]....
.L_28:
        /*0044*/ 	.word	0xffffffff


	//   ....[1]....
        /*0048*/ 	.word	0xffffffff


	//   ....[2]....
        /*004c*/ 	.word	0xffffffff


	//   ....[3]....
        /*0050*/ 	.word	0xffffffff


	//   ....[4]....
        /*0054*/ 	.word	0xffffffff


	//----- nvinfo : EIATTR_COOP_GROUP_INSTR_OFFSETS
	.align		4
.L_29:
        /*0058*/ 	.byte	0x04, 0x28
        /*005a*/ 	.short	(.L_31 - .L_30)


	//   ....[0]....
.L_30:
        /*005c*/ 	.word	0x00000060


	//   ....[1]....
        /*0060*/ 	.word	0x00000070


	//   ....[2]....
        /*0064*/ 	.word	0x00000130


	//   ....[3]....
        /*0068*/ 	.word	0x000002e0


	//   ....[4]....
        /*006c*/ 	.word	0x00001190


	//----- nvinfo : EIATTR_REG_RECONFIG
	.align		4
.L_31:
        /*0070*/ 	.byte	0x01, 0x54
	.zero		2


	//----- nvinfo : EIATTR_SYSCALL_OFFSETS
	.align		4
        /*0074*/ 	.byte	0x04, 0x46
        /*0076*/ 	.short	(.L_33 - .L_32)


	//   ....[0]....
.L_32:
        /*0078*/ 	.word	0x00001380


	//----- nvinfo : EIATTR_MBARRIER_INSTR_OFFSETS
	.align		4
.L_33:
        /*007c*/ 	.byte	0x04, 0x39
        /*007e*/ 	.short	(.L_35 - .L_34)


	//   ....[0]....
.L_34:
        /*0080*/ 	.word	0x00000230
        /*0084*/ 	.word	0x000000ff
        /*0088*/ 	.word	0x00000000
        /*008c*/ 	.short	0x0100
        /*008e*/ 	.byte	0x08
	.zero		1


	//   ....[1]....
        /*0090*/ 	.word	0x00000240
        /*0094*/ 	.word	0x000000ff
        /*0098*/ 	.word	0x00000028
        /*009c*/ 	.short	0x0100
        /*009e*/ 	.byte	0x08
	.zero		1


	//   ....[2]....
        /*00a0*/ 	.word	0x00000250
        /*00a4*/ 	.word	0x000000ff
        /*00a8*/ 	.word	0x00000008
        /*00ac*/ 	.short	0x0100
        /*00ae*/ 	.byte	0x08
	.zero		1


	//   ....[3]....
        /*00b0*/ 	.word	0x00000260
        /*00b4*/ 	.word	0x000000ff
        /*00b8*/ 	.word	0x00000030
        /*00bc*/ 	.short	0x0100
        /*00be*/ 	.byte	0x08
	.zero		1


	//   ....[4]....
        /*00c0*/ 	.word	0x00000270
        /*00c4*/ 	.word	0x000000ff
        /*00c8*/ 	.word	0x00000010
        /*00cc*/ 	.short	0x0100
        /*00ce*/ 	.byte	0x08
	.zero		1


	//   ....[5]....
        /*00d0*/ 	.word	0x00000280
        /*00d4*/ 	.word	0x000000ff
        /*00d8*/ 	.word	0x00000038
        /*00dc*/ 	.short	0x0100
        /*00de*/ 	.byte	0x08
	.zero		1


	//   ....[6]....
        /*00e0*/ 	.word	0x00000290
        /*00e4*/ 	.word	0x000000ff
        /*00e8*/ 	.word	0x00000018
        /*00ec*/ 	.short	0x0100
        /*00ee*/ 	.byte	0x08
	.zero		1


	//   ....[7]....
        /*00f0*/ 	.word	0x000002a0
        /*00f4*/ 	.word	0x000000ff
        /*00f8*/ 	.word	0x00000040
        /*00fc*/ 	.short	0x0100
        /*00fe*/ 	.byte	0x08
	.zero		1


	//   ....[8]....
        /*0100*/ 	.word	0x000002b0
        /*0104*/ 	.word	0x000000ff
        /*0108*/ 	.word	0x00000020
        /*010c*/ 	.short	0x0100
        /*010e*/ 	.byte	0x08
	.zero		1


	//   ....[9]....
        /*0110*/ 	.word	0x000002c0
        /*0114*/ 	.word	0x000000ff
        /*0118*/ 	.word	0x00000048
        /*011c*/ 	.short	0x0100
        /*011e*/ 	.byte	0x08
	.zero		1


	//   ....[10]....
        /*0120*/ 	.word	0x00000560
        /*0124*/ 	.word	0x000000ff
        /*0128*/ 	.word	0x00000060
        /*012c*/ 	.short	0x0100
        /*012e*/ 	.byte	0x08
	.zero		1


	//   ....[11]....
        /*0130*/ 	.word	0x000005e0
        /*0134*/ 	.word	0x000000ff
        /*0138*/ 	.word	0x00000068
        /*013c*/ 	.short	0x0100
        /*013e*/ 	.byte	0x08
	.zero		1


	//   ....[12]....
        /*0140*/ 	.word	0x00001450
        /*0144*/ 	.word	0x00000003
        /*0148*/ 	.word	0x00000000
        /*014c*/ 	.short	0x010a
        /*014e*/ 	.byte	0x3f
	.zero		1


	//   ....[13]....
        /*0150*/ 	.word	0x000014b0
        /*0154*/ 	.word	0x00000003
        /*0158*/ 	.word	0x00000000
        /*015c*/ 	.short	0x010a
        /*015e*/ 	.byte	0x3f
	.zero		1


	//   ....[14]....
        /*0160*/ 	.word	0x00002970
        /*0164*/ 	.word	0x00000005
        /*0168*/ 	.word	0x00000000
        /*016c*/ 	.short	0x010a
        /*016e*/ 	.byte	0x3f
	.zero		1


	//   ....[15]....
        /*0170*/ 	.word	0x000029b0
        /*0174*/ 	.word	0x00000005
        /*0178*/ 	.word	0x00000000
        /*017c*/ 	.short	0x010a
        /*017e*/ 	.byte	0x3f
	.zero		1


	//   ....[16]....
        /*0180*/ 	.word	0x00003c30
        /*0184*/ 	.word	0x00000004
        /*0188*/ 	.word	0x00000000
        /*018c*/ 	.short	0x0101
        /*018e*/ 	.byte	0x3f
	.zero		1


	//   ....[17]....
        /*0190*/ 	.word	0x00003df0
        /*0194*/ 	.word	0x00000000
        /*0198*/ 	.word	0x00000000
        /*019c*/ 	.short	0x0101
        /*019e*/ 	.byte	0x3f
	.zero		1


	//   ....[18]....
        /*01a0*/ 	.word	0x000098d0
        /*01a4*/ 	.word	0x0000000e
        /*01a8*/ 	.word	0x00000028
        /*01ac*/ 	.short	0x010a
        /*01ae*/ 	.byte	0x3f
	.zero		1


	//   ....[19]....
        /*01b0*/ 	.word	0x00009c60
        /*01b4*/ 	.word	0x00000006
        /*01b8*/ 	.word	0x00000068
        /*01bc*/ 	.short	0x0101
        /*01be*/ 	.byte	0x3f
	.zero		1


	//   ....[20]....
        /*01c0*/ 	.word	0x0000a380
        /*01c4*/ 	.word	0x00000007
        /*01c8*/ 	.word	0x00000000
        /*01cc*/ 	.short	0x010a
        /*01ce*/ 	.byte	0x3f
	.zero		1


	//   ....[21]....
        /*01d0*/ 	.word	0x0000a400
        /*01d4*/ 	.word	0x00000009
        /*01d8*/ 	.word	0x00000000
        /*01dc*/ 	.short	0x010a
        /*01de*/ 	.byte	0x3f
	.zero		1


	//   ....[22]....
        /*01e0*/ 	.word	0x0000a490
        /*01e4*/ 	.word	0x00000006
        /*01e8*/ 	.word	0x00000000
        /*01ec*/ 	.short	0x010a
        /*01ee*/ 	.byte	0x3f
	.zero		1


	//   ....[23]....
        /*01f0*/ 	.word	0x0000a520
        /*01f4*/ 	.word	0x00000009
        /*01f8*/ 	.word	0x00000000
        /*01fc*/ 	.short	0x010a
        /*01fe*/ 	.byte	0x3f
	.zero		1


	//   ....[24]....
        /*0200*/ 	.word	0x0000a5b0
        /*0204*/ 	.word	0x00000003
        /*0208*/ 	.word	0x00000000
        /*020c*/ 	.short	0x010a
        /*020e*/ 	.byte	0x3f
	.zero		1


	//   ....[25]....
        /*0210*/ 	.word	0x0000a610
        /*0214*/ 	.word	0x00000003
        /*0218*/ 	.word	0x00000000
        /*021c*/ 	.short	0x010a
        /*021e*/ 	.byte	0x3f
	.zero		1


	//   ....[26]....
        /*0220*/ 	.word	0x0000a660
        /*0224*/ 	.word	0x00000005
        /*0228*/ 	.word	0x00000000
        /*022c*/ 	.short	0x010a
        /*022e*/ 	.byte	0x3f
	.zero		1


	//   ....[27]....
        /*0230*/ 	.word	0x0000a730
        /*0234*/ 	.word	0x0000000e
        /*0238*/ 	.word	0x00000028
        /*023c*/ 	.short	0x010a
        /*023e*/ 	.byte	0x3f
	.zero		1


	//   ....[28]....
        /*0240*/ 	.word	0x0000a800
        /*0244*/ 	.word	0x00000007
        /*0248*/ 	.word	0x00000000
        /*024c*/ 	.short	0x010a
        /*024e*/ 	.byte	0x3f
	.zero		1


	//   ....[29]....
        /*0250*/ 	.word	0x0000a850
        /*0254*/ 	.word	0x00000009
        /*0258*/ 	.word	0x00000000
        /*025c*/ 	.short	0x010a
        /*025e*/ 	.byte	0x3f
	.zero		1


	//   ....[30]....
        /*0260*/ 	.word	0x0000a8a0
        /*0264*/ 	.word	0x00000006
        /*0268*/ 	.word	0x00000000
        /*026c*/ 	.short	0x010a
        /*026e*/ 	.byte	0x3f
	.zero		1


	//   ....[31]....
        /*0270*/ 	.word	0x0000a8f0
        /*0274*/ 	.word	0x00000009
        /*0278*/ 	.word	0x00000000
        /*027c*/ 	.short	0x010a
        /*027e*/ 	.byte	0x3f
	.zero		1


	//----- nvinfo : EIATTR_NUM_MBARRIERS
	.align		4
.L_35:
        /*0280*/ 	.byte	0x03, 0x38
        /*0282*/ 	.short	0x000c


	//----- nvinfo : EIATTR_EXIT_INSTR_OFFSETS
	.align		4
        /*0284*/ 	.byte	0x04, 0x1c
        /*0286*/ 	.short	(.L_37 - .L_36)


	//   ....[0]....
.L_36:
        /*0288*/ 	.word	0x00000680


	//   ....[1]....
        /*028c*/ 	.word	0x00000f50


	//   ....[2]....
        /*0290*/ 	.word	0x00008fb0


	//   ....[3]....
        /*0294*/ 	.word	0x000095e0


	//   ....[4]....
        /*0298*/ 	.word	0x0000a600


	//----- nvinfo : EIATTR_MAX_THREADS
	.align		4
.L_37:
        /*029c*/ 	.byte	0x04, 0x05
        /*029e*/ 	.short	(.L_39 - .L_38)
.L_38:
        /*02a0*/ 	.word	0x00000180
        /*02a4*/ 	.word	0x00000001
        /*02a8*/ 	.word	0x00000001


	//----- nvinfo : EIATTR_CRS_STACK_SIZE
	.align		4
.L_39:
        /*02ac*/ 	.byte	0x04, 0x1e
        /*02ae*/ 	.short	(.L_41 - .L_40)
.L_40:
        /*02b0*/ 	.word	0x00000000


	//----- nvinfo : EIATTR_CBANK_PARAM_SIZE
	.align		4
.L_41:
        /*02b4*/ 	.byte	0x03, 0x19
        /*02b6*/ 	.short	0x0470


	//----- nvinfo : EIATTR_PARAM_CBANK
	.align		4
        /*02b8*/ 	.byte	0x04, 0x0a
        /*02ba*/ 	.short	(.L_43 - .L_42)
	.align		4
.L_42:
        /*02bc*/ 	.word	index@(.nv.constant0._ZN7cutlass13device_kernelINS_4gemm6kernel13GemmUniversalIN4cute5tupleIJiiiiEEENS1_10collective13CollectiveMmaINS1_34MainloopSm90TmaGmmaWarpSpecializedILi5ENS5_IJNS4_1CILi1EEESB_SB_EEENS1_35KernelTmaWarpSpecializedCooperativeEEENS5_IJNSA_ILi128EEENSA_ILi176EEESF_EEEaNS5_IJlSB_lEEEaSI_NS4_8TiledMMAINS4_8MMA_AtomIJNS4_4SM904GMMA26MMA_64x16x32_S32S8S8_SS_TNEEEENS4_6LayoutINS5_IJNSA_ILi2EEESB_SB_EEENS5_IJSB_NSA_ILi0EEESS_EEEEENS5_IJNS4_10UnderscoreESV_SV_EEEEENS4_13SM90_TMA_LOADENS4_14ComposedLayoutINS4_7SwizzleILi3ELi4ELi3EEENS4_18smem_ptr_flag_bitsILi8EEENSP_INS5_IJNSA_ILi8EEESF_EEENS5_IJSF_SB_EEEEEEEvNS4_8identityESY_S18_vS19_EENS_8epilogue10collective6detail29Sm90TmaWarpSpecializedAdapterINS1C_15DefaultEpilogueIaSI_SI_NS1B_6thread17LinearCombinationIaLi1EiiLNS1G_9ScaleType4KindE0ELNS_15FloatRoundStyleE2EaEENS1_15EpilogueDefaultEEEEEvvEEEEvNT_6ParamsE)
        /*02c0*/ 	.short	0x0210
        /*02c2*/ 	.short	0x0470


	//----- nvinfo : EIATTR_SW_WAR
	.align		4
.L_43:
        /*02c4*/ 	.byte	0x04, 0x36
        /*02c6*/ 	.short	(.L_45 - .L_44)
.L_44:
        /*02c8*/ 	.word	0x00000008
.L_45:


//--------------------- .nv.callgraph             --------------------------
	.section	.nv.callgraph,"",@"SHT_CUDA_CALLGRAPH"
	.align	4
	.sectionentsize	8
	.align		4
        /*0000*/ 	.word	0x00000000
	.align		4
        /*0004*/ 	.word	0xffffffff
	.align		4
        /*0008*/ 	.word	index@(_ZN7cutlass13device_kernelINS_4gemm6kernel13GemmUniversalIN4cute5tupleIJiiiiEEENS1_10collective13CollectiveMmaINS1_34MainloopSm90TmaGmmaWarpSpecializedILi5ENS5_IJNS4_1CILi1EEESB_SB_EEENS1_35KernelTmaWarpSpecializedCooperativeEEENS5_IJNSA_ILi128EEENSA_ILi176EEESF_EEEaNS5_IJlSB_lEEEaSI_NS4_8TiledMMAINS4_8MMA_AtomIJNS4_4SM904GMMA26MMA_64x16x32_S32S8S8_SS_TNEEEENS4_6LayoutINS5_IJNSA_ILi2EEESB_SB_EEENS5_IJSB_NSA_ILi0EEESS_EEEEENS5_IJNS4_10UnderscoreESV_SV_EEEEENS4_13SM90_TMA_LOADENS4_14ComposedLayoutINS4_7SwizzleILi3ELi4ELi3EEENS4_18smem_ptr_flag_bitsILi8EEENSP_INS5_IJNSA_ILi8EEESF_EEENS5_IJSF_SB_EEEEEEEvNS4_8identityESY_S18_vS19_EENS_8epilogue10collective6detail29Sm90TmaWarpSpecializedAdapterINS1C_15DefaultEpilogueIaSI_SI_NS1B_6thread17LinearCombinationIaLi1EiiLNS1G_9ScaleType4KindE0ELNS_15FloatRoundStyleE2EaEENS1_15EpilogueDefaultEEEEEvvEEEEvNT_6ParamsE)
	.align		4
        /*000c*/ 	.word	index@(__assertfail)
	.align		4
        /*0010*/ 	.word	0x00000000
	.align		4
        /*0014*/ 	.word	0xfffffffe
	.align		4
        /*0018*/ 	.word	0x00000000
	.align		4
        /*001c*/ 	.word	0xfffffffd
	.align		4
        /*0020*/ 	.word	0x00000000
	.align		4
        /*0024*/ 	.word	0xfffffffc


//--------------------- .nv.constant4             --------------------------
	.section	.nv.constant4,"a",@progbits
	.align	8
	.align		8
.nv.constant4:
        /*0000*/ 	.dword	__assertfail
	.align		8
        /*0008*/ 	.dword	__unnamed_1
	.align		8
        /*0010*/ 	.dword	_ZN40_INTERNAL_6f3ea0fe_4_k_cu_4eddcd84_129474cuda3std3__45__cpo5beginE
	.align		8
        /*0018*/ 	.dword	_ZN40_INTERNAL_6f3ea0fe_4_k_cu_4eddcd84_129474cuda3std3__45__cpo3endE
	.align		8
        /*0020*/ 	.dword	_ZN40_INTERNAL_6f3ea0fe_4_k_cu_4eddcd84_129474cuda3std3__45__cpo6cbeginE
	.align		8
        /*0028*/ 	.dword	_ZN40_INTERNAL_6f3ea0fe_4_k_cu_4eddcd84_129474cuda3std3__45__cpo4cendE
	.align		8
        /*0030*/ 	.dword	_ZN40_INTERNAL_6f3ea0fe_4_k_cu_4eddcd84_129474cuda3std3__442_GLOBAL__N__6f3ea0fe_4_k_cu_4eddcd84_129476ignoreE
	.align		8
        /*0038*/ 	.dword	_ZN40_INTERNAL_6f3ea0fe_4_k_cu_4eddcd84_129474cuda3std3__419piecewise_constructE
	.align		8
        /*0040*/ 	.dword	_ZN40_INTERNAL_6f3ea0fe_4_k_cu_4eddcd84_129474cuda3std3__48in_placeE
	.align		8
        /*0048*/ 	.dword	_ZN40_INTERNAL_6f3ea0fe_4_k_cu_4eddcd84_129474cuda3std6ranges3__45__cpo4swapE
	.align		8
        /*0050*/ 	.dword	_ZN40_INTERNAL_6f3ea0fe_4_k_cu_4eddcd84_129474cuda3std6ranges3__45__cpo9iter_moveE
	.align		8
        /*0058*/ 	.dword	_ZN40_INTERNAL_6f3ea0fe_4_k_cu_4eddcd84_129474cute7productE
	.align		8
        /*0060*/ 	.dword	_ZN40_INTERNAL_6f3ea0fe_4_k_cu_4eddcd84_129474cute1_E
	.align		8
        /*0068*/ 	.dword	$str$22
	.align		8
        /*0070*/ 	.dword	$str$23


//--------------------- .text._ZN7cutlass13device_kernelINS_4gemm6kernel13GemmUniversalIN4cute5tupleIJiiiiEEENS1_10collective13CollectiveMmaINS1_34MainloopSm90TmaGmmaWarpSpecializedILi5ENS5_IJNS4_1CILi1EEESB_SB_EEENS1_35KernelTmaWarpSpecializedCooperativeEEENS5_IJNSA_ILi128EEENSA_ILi176EEESF_EEEaNS5_IJlSB_lEEEaSI_NS4_8TiledMMAINS4_8MMA_AtomIJNS4_4SM904GMMA26MMA_64x16x32_S32S8S8_SS_TNEEEENS4_6LayoutINS5_IJNSA_ILi2EEESB_SB_EEENS5_IJSB_NSA_ILi0EEESS_EEEEENS5_IJNS4_10UnderscoreESV_SV_EEEEENS4_13SM90_TMA_LOADENS4_14ComposedLayoutINS4_7SwizzleILi3ELi4ELi3EEENS4_18smem_ptr_flag_bitsILi8EEENSP_INS5_IJNSA_ILi8EEESF_EEENS5_IJSF_SB_EEEEEEEvNS4_8identityESY_S18_vS19_EENS_8epilogue10collective6detail29Sm90TmaWarpSpecializedAdapterINS1C_15DefaultEpilogueIaSI_SI_NS1B_6thread17LinearCombinationIaLi1EiiLNS1G_9ScaleType4KindE0ELNS_15FloatRoundStyleE2EaEENS1_15EpilogueDefaultEEEEEvvEEEEvNT_6ParamsE --------------------------
	.section	.text._ZN7cutlass13device_kernelINS_4gemm6kernel13GemmUniversalIN4cute5tupleIJiiiiEEENS1_10collective13CollectiveMmaINS1_34MainloopSm90TmaGmmaWarpSpecializedILi5ENS5_IJNS4_1CILi1EEESB_SB_EEENS1_35KernelTmaWarpSpecializedCooperativeEEENS5_IJNSA_ILi128EEENSA_ILi176EEESF_EEEaNS5_IJlSB_lEEEaSI_NS4_8TiledMMAINS4_8MMA_AtomIJNS4_4SM904GMMA26MMA_64x16x32_S32S8S8_SS_TNEEEENS4_6LayoutINS5_IJNSA_ILi2EEESB_SB_EEENS5_IJSB_NSA_ILi0EEESS_EEEEENS5_IJNS4_10UnderscoreESV_SV_EEEEENS4_13SM90_TMA_LOADENS4_14ComposedLayoutINS4_7SwizzleILi3ELi4ELi3EEENS4_18smem_ptr_flag_bitsILi8EEENSP_INS5_IJNSA_ILi8EEESF_EEENS5_IJSF_SB_EEEEEEEvNS4_8identityESY_S18_vS19_EENS_8epilogue10collective6detail29Sm90TmaWarpSpecializedAdapterINS1C_15DefaultEpilogueIaSI_SI_NS1B_6thread17LinearCombinationIaLi1EiiLNS1G_9ScaleType4KindE0ELNS_15FloatRoundStyleE2EaEENS1_15EpilogueDefaultEEEEEvvEEEEvNT_6ParamsE,"ax",@progbits
	.align	128
.text._ZN7cutlass13device_kernelINS_4gemm6kernel13GemmUniversalIN4cute5tupleIJiiiiEEENS1_10collective13CollectiveMmaINS1_34MainloopSm90TmaGmmaWarpSpecializedILi5ENS5_IJNS4_1CILi1EEESB_SB_EEENS1_35KernelTmaWarpSpecializedCooperativeEEENS5_IJNSA_ILi128EEENSA_ILi176EEESF_EEEaNS5_IJlSB_lEEEaSI_NS4_8TiledMMAINS4_8MMA_AtomIJNS4_4SM904GMMA26MMA_64x16x32_S32S8S8_SS_TNEEEENS4_6LayoutINS5_IJNSA_ILi2EEESB_SB_EEENS5_IJSB_NSA_ILi0EEESS_EEEEENS5_IJNS4_10UnderscoreESV_SV_EEEEENS4_13SM90_TMA_LOADENS4_14ComposedLayoutINS4_7SwizzleILi3ELi4ELi3EEENS4_18smem_ptr_flag_bitsILi8EEENSP_INS5_IJNSA_ILi8EEESF_EEENS5_IJSF_SB_EEEEEEEvNS4_8identityESY_S18_vS19_EENS_8epilogue10collective6detail29Sm90TmaWarpSpecializedAdapterINS1C_15DefaultEpilogueIaSI_SI_NS1B_6thread17LinearCombinationIaLi1EiiLNS1G_9ScaleType4KindE0ELNS_15FloatRoundStyleE2EaEENS1_15EpilogueDefaultEEEEEvvEEEEvNT_6ParamsE:
        .type           _ZN7cutlass13device_kernelINS_4gemm6kernel13GemmUniversalIN4cute5tupleIJiiiiEEENS1_10collective13CollectiveMmaINS1_34MainloopSm90TmaGmmaWarpSpecializedILi5ENS5_IJNS4_1CILi1EEESB_SB_EEENS1_35KernelTmaWarpSpecializedCooperativeEEENS5_IJNSA_ILi128EEENSA_ILi176EEESF_EEEaNS5_IJlSB_lEEEaSI_NS4_8TiledMMAINS4_8MMA_AtomIJNS4_4SM904GMMA26MMA_64x16x32_S32S8S8_SS_TNEEEENS4_6LayoutINS5_IJNSA_ILi2EEESB_SB_EEENS5_IJSB_NSA_ILi0EEESS_EEEEENS5_IJNS4_10UnderscoreESV_SV_EEEEENS4_13SM90_TMA_LOADENS4_14ComposedLayoutINS4_7SwizzleILi3ELi4ELi3EEENS4_18smem_ptr_flag_bitsILi8EEENSP_INS5_IJNSA_ILi8EEESF_EEENS5_IJSF_SB_EEEEEEEvNS4_8identityESY_S18_vS19_EENS_8epilogue10collective6detail29Sm90TmaWarpSpecializedAdapterINS1C_15DefaultEpilogueIaSI_SI_NS1B_6thread17LinearCombinationIaLi1EiiLNS1G_9ScaleType4KindE0ELNS_15FloatRoundStyleE2EaEENS1_15EpilogueDefaultEEEEEvvEEEEvNT_6ParamsE,@function
        .size           _ZN7cutlass13device_kernelINS_4gemm6kernel13GemmUniversalIN4cute5tupleIJiiiiEEENS1_10collective13CollectiveMmaINS1_34MainloopSm90TmaGmmaWarpSpecializedILi5ENS5_IJNS4_1CILi1EEESB_SB_EEENS1_35KernelTmaWarpSpecializedCooperativeEEENS5_IJNSA_ILi128EEENSA_ILi176EEESF_EEEaNS5_IJlSB_lEEEaSI_NS4_8TiledMMAINS4_8MMA_AtomIJNS4_4SM904GMMA26MMA_64x16x32_S32S8S8_SS_TNEEEENS4_6LayoutINS5_IJNSA_ILi2EEESB_SB_EEENS5_IJSB_NSA_ILi0EEESS_EEEEENS5_IJNS4_10UnderscoreESV_SV_EEEEENS4_13SM90_TMA_LOADENS4_14ComposedLayoutINS4_7SwizzleILi3ELi4ELi3EEENS4_18smem_ptr_flag_bitsILi8EEENSP_INS5_IJNSA_ILi8EEESF_EEENS5_IJSF_SB_EEEEEEEvNS4_8identityESY_S18_vS19_EENS_8epilogue10collective6detail29Sm90TmaWarpSpecializedAdapterINS1C_15DefaultEpilogueIaSI_SI_NS1B_6thread17LinearCombinationIaLi1EiiLNS1G_9ScaleType4KindE0ELNS_15FloatRoundStyleE2EaEENS1_15EpilogueDefaultEEEEEvvEEEEvNT_6ParamsE,(.L_x_248 - _ZN7cutlass13device_kernelINS_4gemm6kernel13GemmUniversalIN4cute5tupleIJiiiiEEENS1_10collective13CollectiveMmaINS1_34MainloopSm90TmaGmmaWarpSpecializedILi5ENS5_IJNS4_1CILi1EEESB_SB_EEENS1_35KernelTmaWarpSpecializedCooperativeEEENS5_IJNSA_ILi128EEENSA_ILi176EEESF_EEEaNS5_IJlSB_lEEEaSI_NS4_8TiledMMAINS4_8MMA_AtomIJNS4_4SM904GMMA26MMA_64x16x32_S32S8S8_SS_TNEEEENS4_6LayoutINS5_IJNSA_ILi2EEESB_SB_EEENS5_IJSB_NSA_ILi0EEESS_EEEEENS5_IJNS4_10UnderscoreESV_SV_EEEEENS4_13SM90_TMA_LOADENS4_14ComposedLayoutINS4_7SwizzleILi3ELi4ELi3EEENS4_18smem_ptr_flag_bitsILi8EEENSP_INS5_IJNSA_ILi8EEESF_EEENS5_IJSF_SB_EEEEEEEvNS4_8identityESY_S18_vS19_EENS_8epilogue10collective6detail29Sm90TmaWarpSpecializedAdapterINS1C_15DefaultEpilogueIaSI_SI_NS1B_6thread17LinearCombinationIaLi1EiiLNS1G_9ScaleType4KindE0ELNS_15FloatRoundStyleE2EaEENS1_15EpilogueDefaultEEEEEvvEEEEvNT_6ParamsE)
        .other          _ZN7cutlass13device_kernelINS_4gemm6kernel13GemmUniversalIN4cute5tupleIJiiiiEEENS1_10collective13CollectiveMmaINS1_34MainloopSm90TmaGmmaWarpSpecializedILi5ENS5_IJNS4_1CILi1EEESB_SB_EEENS1_35KernelTmaWarpSpecializedCooperativeEEENS5_IJNSA_ILi128EEENSA_ILi176EEESF_EEEaNS5_IJlSB_lEEEaSI_NS4_8TiledMMAINS4_8MMA_AtomIJNS4_4SM904GMMA26MMA_64x16x32_S32S8S8_SS_TNEEEENS4_6LayoutINS5_IJNSA_ILi2EEESB_SB_EEENS5_IJSB_NSA_ILi0EEESS_EEEEENS5_IJNS4_10UnderscoreESV_SV_EEEEENS4_13SM90_TMA_LOADENS4_14ComposedLayoutINS4_7SwizzleILi3ELi4ELi3EEENS4_18smem_ptr_flag_bitsILi8EEENSP_INS5_IJNSA_ILi8EEESF_EEENS5_IJSF_SB_EEEEEEEvNS4_8identityESY_S18_vS19_EENS_8epilogue10collective6detail29Sm90TmaWarpSpecializedAdapterINS1C_15DefaultEpilogueIaSI_SI_NS1B_6thread17LinearCombinationIaLi1EiiLNS1G_9ScaleType4KindE0ELNS_15FloatRoundStyleE2EaEENS1_15EpilogueDefaultEEEEEvvEEEEvNT_6ParamsE,@"STO_CUDA_ENTRY STV_DEFAULT"
_ZN7cutlass13device_kernelINS_4gemm6kernel13GemmUniversalIN4cute5tupleIJiiiiEEENS1_10collective13CollectiveMmaINS1_34MainloopSm90TmaGmmaWarpSpecializedILi5ENS5_IJNS4_1CILi1EEESB_SB_EEENS1_35KernelTmaWarpSpecializedCooperativeEEENS5_IJNSA_ILi128EEENSA_ILi176EEESF_EEEaNS5_IJlSB_lEEEaSI_NS4_8TiledMMAINS4_8MMA_AtomIJNS4_4SM904GMMA26MMA_64x16x32_S32S8S8_SS_TNEEEENS4_6LayoutINS5_IJNSA_ILi2EEESB_SB_EEENS5_IJSB_NSA_ILi0EEESS_EEEEENS5_IJNS4_10UnderscoreESV_SV_EEEEENS4_13SM90_TMA_LOADENS4_14ComposedLayoutINS4_7SwizzleILi3ELi4ELi3EEENS4_18smem_ptr_flag_bitsILi8EEENSP_INS5_IJNSA_ILi8EEESF_EEENS5_IJSF_SB_EEEEEEEvNS4_8identityESY_S18_vS19_EENS_8epilogue10collective6detail29Sm90TmaWarpSpecializedAdapterINS1C_15DefaultEpilogueIaSI_SI_NS1B_6thread17LinearCombinationIaLi1EiiLNS1G_9ScaleType4KindE0ELNS_15FloatRoundStyleE2EaEENS1_15EpilogueDefaultEEEEEvvEEEEvNT_6ParamsE:
[----:B------:R-:W0:Y:S01]  /*0000*/  LDC R1, c[0x0][0x28] ;  /* 0x00000a00ff017b82 */ /* 0x000e220000000800 */
[----:B------:R-:W1:Y:S01]  /*0010*/  S2R R3, SR_TID.X ;  /* 0x0000000000037919 */ /* 0x000e620000002100 */
[----:B------:R-:W-:Y:S01]  /*0020*/  ELECT P0, URZ, PT ;  /* 0x00000000003f782f */ /* 0x000fe20003800000 */
[----:B------:R-:W-:Y:S01]  /*0030*/  BSSY B0, `(.L_x_0) ;  /* 0x000000f000007945 */ /* 0x000fe20003800000 */
[--C-:B-1----:R-:W-:Y:S02]  /*0040*/  SHF.R.U32.HI R0, RZ, 0x5, R3.reuse ;  /* 0x00000005ff007819 */ /* 0x102fe40000011603 */
[----:B------:R-:W-:-:S03]  /*0050*/  SHF.R.U32.HI R14, RZ, 0x7, R3 ;  /* 0x00000007ff0e7819 */ /* 0x000fc60000011603 */
[----:B------:R-:W1:Y:S04]  /*0060*/  SHFL.IDX PT, R4, R0, RZ, 0x1f ;  /* 0x00001fff00047589 */ /* 0x000e6800000e0000 */
[----:B------:R2:W3:Y:S01]  /*0070*/  SHFL.IDX PT, R10, R14, RZ, 0x1f ;  /* 0x00001fff0e0a7589 */ /* 0x0004e200000e0000 */
[----:B-1----:R-:W-:-:S13]  /*0080*/  ISETP.NE.OR P0, PT, R4, RZ, !P0 ;  /* 0x000000ff0400720c */ /* 0x002fda0004705670 */
[----:B0-23--:R-:W-:Y:S05]  /*0090*/  @P0 BRA `(.L_x_1) ;  /* 0x0000000000200947 */ /* 0x00dfea0003800000 */
[----:B------:R-:W-:Y:S02]  /*00a0*/  ULDC.64 UR4, c[0x0][0x198] ;  /* 0x0000660000047ab9 */ /* 0x000fe40000000a00 */
[----:B------:R-:W-:Y:S02]  /*00b0*/  UIADD3 UR6, UP0, UR4, 0xf0, URZ ;  /* 0x000000f004067890 */ /* 0x000fe4000ff1e03f */
[----:B------:R-:W-:Y:S02]  /*00c0*/  UIADD3 UR4, UP1, UR4, 0x1f0, URZ ;  /* 0x000001f004047890 */ /* 0x000fe4000ff3e03f */
[----:B------:R-:W-:Y:S02]  /*00d0*/  UIADD3.X UR7, URZ, UR5, URZ, UP0, !UPT ;  /* 0x000000053f077290 */ /* 0x000fe400087fe43f */
[----:B------:R-:W-:-:S07]  /*00e0*/  UIADD3.X UR5, URZ, UR5, URZ, UP1, !UPT ;  /* 0x000000053f057290 */ /* 0x000fce0008ffe43f */
[----:B------:R0:W-:Y:S02]  /*00f0*/  UTMACCTL.PF [UR6] ;  /* 0x00000000060079b9 */ /* 0x0001e40008040000 */
[----:B------:R0:W-:Y:S02]  /*0100*/  UTMACCTL.PF [UR4] ;  /* 0x00000000040079b9 */ /* 0x0001e40008040000 */
[----:B0-----:R-:W-:Y:S01]  /*0110*/  NOP ;  /* 0x0000000000007918 */ /* 0x001fe20000000000 */
.L_x_1:
[----:B------:R-:W-:Y:S05]  /*0120*/  BSYNC B0 ;  /* 0x0000000000007941 */ /* 0x000fea0003800000 */
.L_x_0:
[----:B------:R-:W0:Y:S02]  /*0130*/  SHFL.IDX PT, R2, R0, RZ, 0x1f ;  /* 0x00001fff00027589 */ /* 0x000e2400000e0000 */
[----:B0-----:R-:W-:-:S13]  /*0140*/  ISETP.NE.AND P0, PT, R2, RZ, PT ;  /* 0x000000ff0200720c */ /* 0x001fda0003f05270 */
[----:B------:R-:W-:Y:S05]  /*0150*/  @P0 BRA `(.L_x_2) ;  /* 0x0000000000600947 */ /* 0x000fea0003800000 */
[----:B------:R-:W0:Y:S01]  /*0160*/  S2UR UR8, SR_CgaCtaId ;  /* 0x00000000000879c3 */ /* 0x000e220000008800 */
[----:B------:R-:W-:Y:S01]  /*0170*/  UMOV UR4, 0x400 ;  /* 0x0000040000047882 */ /* 0x000fe20000000000 */
[----:B------:R-:W-:Y:S01]  /*0180*/  UMOV UR5, 0x1 ;  /* 0x0000000100057882 */ /* 0x000fe20000000000 */
[----:B------:R-:W-:Y:S01]  /*0190*/  UMOV UR6, 0x100 ;  /* 0x0000010000067882 */ /* 0x000fe20000000000 */
[----:B------:R-:W-:Y:S01]  /*01a0*/  ELECT P0, URZ, PT ;  /* 0x00000000003f782f */ /* 0x000fe20003800000 */
[----:B------:R-:W-:-:S04]  /*01b0*/  UIADD3 UR6, -UR6, 0x100000, URZ ;  /* 0x0010000006067890 */ /* 0x000fc8000fffe13f */
[----:B------:R-:W-:Y:S02]  /*01c0*/  USHF.L.U32 UR7, UR6, 0xb, URZ ;  /* 0x0000000b06077899 */ /* 0x000fe4000800063f */
[----:B------:R-:W-:Y:S02]  /*01d0*/  USHF.L.U32 UR6, UR6, 0x1, URZ ;  /* 0x0000000106067899 */ /* 0x000fe4000800063f */
[----:B0-----:R-:W-:Y:S02]  /*01e0*/  ULEA UR8, UR8, UR4, 0x18 ;  /* 0x0000000408087291 */ /* 0x001fe4000f8ec03f */
[----:B------:R-:W-:-:S04]  /*01f0*/  UIADD3 UR4, -UR5, 0x100000, URZ ;  /* 0x0010000005047890 */ /* 0x000fc8000fffe13f */
[----:B------:R-:W-:Y:S02]  /*0200*/  USHF.L.U32 UR5, UR4, 0xb, URZ ;  /* 0x0000000b04057899 */ /* 0x000fe4000800063f */
[----:B------:R-:W-:Y:S01]  /*0210*/  USHF.L.U32 UR4, UR4, 0x1, URZ ;  /* 0x0000000104047899 */ /* 0x000fe2000800063f */
[----:B------:R-:W0:Y:S11]  /*0220*/  FENCE.VIEW.ASYNC.S ;  /* 0x00000000000073c6 */ /* 0x000e360000000000 */
[----:B0-----:R0:W1:Y:S01]  /*0230*/  SYNCS.EXCH.64 URZ, [UR8], UR4 ;  /* 0x00000004083f75b2 */ /* 0x0010620008000100 */
[----:B------:R0:W2:Y:S01]  /*0240*/  SYNCS.EXCH.64 URZ, [UR8+0x28], UR6 ;  /* 0x00002806083f75b2 */ /* 0x0000a20008000100 */
[----:B------:R0:W3:Y:S01]  /*0250*/  SYNCS.EXCH.64 URZ, [UR8+0x8], UR4 ;  /* 0x00000804083f75b2 */ /* 0x0000e20008000100 */
[----:B------:R0:W4:Y:S01]  /*0260*/  SYNCS.EXCH.64 URZ, [UR8+0x30], UR6 ;  /* 0x00003006083f75b2 */ /* 0x0001220008000100 */
[----:B------:R0:W0:Y:S01]  /*0270*/  SYNCS.EXCH.64 URZ, [UR8+0x10], UR4 ;  /* 0x00001004083f75b2 */ /* 0x0000220008000100 */
[----:B------:R0:W0:Y:S01]  /*0280*/  SYNCS.EXCH.64 URZ, [UR8+0x38], UR6 ;  /* 0x00003806083f75b2 */ /* 0x0000220008000100 */
[----:B------:R0:W0:Y:S01]  /*0290*/  SYNCS.EXCH.64 URZ, [UR8+0x18], UR4 ;  /* 0x00001804083f75b2 */ /* 0x0000220008000100 */
[----:B------:R0:W0:Y:S01]  /*02a0*/  SYNCS.EXCH.64 URZ, [UR8+0x40], UR6 ;  /* 0x00004006083f75b2 */ /* 0x0000220008000100 */
[----:B------:R0:W0:Y:S01]  /*02b0*/  SYNCS.EXCH.64 URZ, [UR8+0x20], UR4 ;  /* 0x00002004083f75b2 */ /* 0x0000220008000100 */
[----:B------:R0:W0:Y:S01]  /*02c0*/  SYNCS.EXCH.64 URZ, [UR8+0x48], UR6 ;  /* 0x00004806083f75b2 */ /* 0x0000220008000100 */
[----:B------:R-:W-:Y:S01]  /*02d0*/  NOP ;  /* 0x0000000000007918 */ /* 0x000fe20000000000 */
.L_x_2:
[----:B------:R-:W5:Y:S01]  /*02e0*/  SHFL.IDX PT, R0, R0, RZ, 0x1f ;  /* 0x00001fff00007589 */ /* 0x000f6200000e0000 */
[----:B------:R-:W-:Y:S01]  /*02f0*/  ELECT P0, URZ, PT ;  /* 0x00000000003f782f */ /* 0x000fe20003800000 */
[----:B------:R-:W1:Y:S01]  /*0300*/  LDC R2, c[0x0][0x65c] ;  /* 0x00019700ff027b82 */ /* 0x000e620000000800 */
[----:B------:R-:W-:Y:S01]  /*0310*/  SHF.R.S32.HI R7, RZ, 0x1f, R4 ;  /* 0x0000001fff077819 */ /* 0x000fe20000011404 */
[----:B------:R-:W2:Y:S01]  /*0320*/  S2R R5, SR_CTAID.Y ;  /* 0x0000000000057919 */ /* 0x000ea20000002600 */
[----:B0-----:R-:W-:Y:S01]  /*0330*/  UMOV UR4, 0x20 ;  /* 0x0000002000047882 */ /* 0x001fe20000000000 */
[----:B------:R-:W-:Y:S01]  /*0340*/  NOP ;  /* 0x0000000000007918 */ /* 0x000fe20000000000 */
[----:B------:R-:W-:Y:S01]  /*0350*/  LEA.HI R7, R7, R4, RZ, 0x2 ;  /* 0x0000000407077211 */ /* 0x000fe200078f10ff */
[----:B------:R-:W0:Y:S01]  /*0360*/  S2R R6, SR_CTAID.X ;  /* 0x0000000000067919 */ /* 0x000e220000002500 */
[----:B------:R-:W-:Y:S01]  /*0370*/  ISETP.NE.AND P2, PT, R10, RZ, PT ;  /* 0x000000ff0a00720c */ /* 0x000fe20003f45270 */
[----:B------:R-:W-:Y:S01]  /*0380*/  NOP ;  /* 0x0000000000007918 */ /* 0x000fe20000000000 */
[----:B------:R-:W-:-:S02]  /*0390*/  LOP3.LUT R7, R7, 0xfffffffc, RZ, 0xc0, !PT ;  /* 0xfffffffc07077812 */ /* 0x000fc400078ec0ff */
[----:B-----5:R-:W-:Y:S02]  /*03a0*/  ISETP.NE.OR P0, PT, R0, RZ, !P0 ;  /* 0x000000ff0000720c */ /* 0x020fe40004705670 */
[----:B-1----:R-:W-:-:S04]  /*03b0*/  ISETP.NE.AND P3, PT, R2, 0x1, PT ;  /* 0x000000010200780c */ /* 0x002fc80003f65270 */
[----:B------:R-:W-:Y:S01]  /*03c0*/  P2R R0, PR, RZ, 0x8 ;  /* 0x00000008ff007803 */ /* 0x000fe20000000000 */
[----:B------:R-:W-:Y:S01]  /*03d0*/  IMAD.IADD R0, R4, 0x1, -R7 ;  /* 0x0000000104007824 */ /* 0x000fe200078e0a07 */
[----:B------:R-:W-:Y:S01]  /*03e0*/  LOP3.LUT R4, R3, 0x7f, RZ, 0xc0, !PT ;  /* 0x0000007f03047812 */ /* 0x000fe200078ec0ff */
[----:B------:R-:W-:-:S03]  /*03f0*/  IMAD.MOV.U32 R7, RZ, RZ, RZ ;  /* 0x000000ffff077224 */ /* 0x000fc600078e00ff */
[----:B------:R-:W-:Y:S01]  /*0400*/  ISETP.NE.AND P1, PT, R0, 0x3, PT ;  /* 0x000000030000780c */ /* 0x000fe20003f25270 */
[----:B------:R-:W-:Y:S01]  /*0410*/  VOTEU.ALL UP0, P0 ;  /* 0x00000000003f7886 */ /* 0x000fe20000000000 */
[----:B------:R-:W-:Y:S01]  /*0420*/  VOTEU.ALL UP1, P0 ;  /* 0x00000000003f7886 */ /* 0x000fe20000020000 */
[----:B------:R-:W0:Y:S01]  /*0430*/  @P3 LDC R17, c[0x0][0x10] ;  /* 0x00000400ff113b82 */ /* 0x000e220000000800 */
[----:B--2---:R-:W-:Y:S02]  /*0440*/  @P3 IMAD.MOV.U32 R8, RZ, RZ, R5 ;  /* 0x000000ffff083224 */ /* 0x004fe400078e0005 */
[----:B------:R-:W-:Y:S01]  /*0450*/  @!UP0 UMOV UR6, 0x400 ;  /* 0x0000040000068882 */ /* 0x000fe20000000000 */
[----:B------:R-:W-:-:S04]  /*0460*/  @!UP0 UIADD3 UR4, -UR4, 0x100000, URZ ;  /* 0x0010000004048890 */ /* 0x000fc8000fffe13f */
[----:B------:R-:W-:Y:S02]  /*0470*/  @!UP0 USHF.L.U32 UR5, UR4, 0xb, URZ ;  /* 0x0000000b04058899 */ /* 0x000fe4000800063f */
[----:B------:R-:W-:Y:S01]  /*0480*/  @!UP0 USHF.L.U32 UR4, UR4, 0x1, URZ ;  /* 0x0000000104048899 */ /* 0x000fe2000800063f */
[----:B------:R-:W-:Y:S01]  /*0490*/  @P3 IMAD.MOV.U32 R9, RZ, RZ, RZ ;  /* 0x000000ffff093224 */ /* 0x000fe200078e00ff */
[----:B------:R-:W1:Y:S08]  /*04a0*/  @!UP0 S2UR UR7, SR_CgaCtaId ;  /* 0x00000000000789c3 */ /* 0x000e700000008800 */
[----:B------:R-:W2:Y:S01]  /*04b0*/  @!P3 LDC R11, c[0x0][0xc] ;  /* 0x00000300ff0bbb82 */ /* 0x000ea20000000800 */
[----:B0-----:R-:W-:Y:S01]  /*04c0*/  @P3 IMAD.WIDE.U32 R16, R6, R17, R8 ;  /* 0x0000001106103225 */ /* 0x001fe200078e0008 */
[----:B-1----:R-:W-:Y:S01]  /*04d0*/  @!UP0 ULEA UR8, UR7, UR6, 0x18 ;  /* 0x0000000607088291 */ /* 0x002fe2000f8ec03f */
[----:B------:R-:W-:-:S02]  /*04e0*/  VOTEU.ALL UP0, P0 ;  /* 0x00000000003f7886 */ /* 0x000fc40000000000 */
[----:B------:R-:W-:Y:S01]  /*04f0*/  ULDC UR6, c[0x0][0xc] ;  /* 0x0000030000067ab9 */ /* 0x000fe20000000800 */
[----:B------:R-:W-:Y:S01]  /*0500*/  ISETP.EQ.OR P0, PT, R0, RZ, !P1 ;  /* 0x000000ff0000720c */ /* 0x000fe20004f02670 */
[----:B------:R-:W-:-:S03]  /*0510*/  ULDC UR7, c[0x0][0x10] ;  /* 0x0000040000077ab9 */ /* 0x000fc60000000800 */
[C---:B------:R-:W-:Y:S01]  /*0520*/  ISETP.EQ.AND P0, PT, R10.reuse, RZ, P0 ;  /* 0x000000ff0a00720c */ /* 0x040fe20000702270 */
[----:B------:R-:W-:Y:S02]  /*0530*/  VIADD R10, R10, 0xffffffff ;  /* 0xffffffff0a0a7836 */ /* 0x000fe40000000000 */
[----:B--2---:R-:W-:Y:S01]  /*0540*/  @!P3 IMAD.WIDE.U32 R8, R11, R5, R6 ;  /* 0x000000050b08b225 */ /* 0x004fe200078e0006 */
[----:B------:R-:W0:Y:S02]  /*0550*/  FENCE.VIEW.ASYNC.S ;  /* 0x00000000000073c6 */ /* 0x000e240000000000 */
[----:B0-----:R-:W3:Y:S01]  /*0560*/  @!UP0 SYNCS.EXCH.64 URZ, [UR8+0x60], UR4 ;  /* 0x00006004083f85b2 */ /* 0x001ee20008000100 */
[----:B------:R-:W-:Y:S01]  /*0570*/  SEL R18, RZ, 0x1, !P0 ;  /* 0x00000001ff127807 */ /* 0x000fe20004000000 */
[----:B------:R-:W-:Y:S01]  /*0580*/  @P3 IMAD.MOV.U32 R11, RZ, RZ, RZ ;  /* 0x000000ffff0b3224 */ /* 0x000fe200078e00ff */
[----:B------:R-:W-:Y:S01]  /*0590*/  ISETP.GE.U32.AND P1, PT, R10, 0x2, PT ;  /* 0x000000020a00780c */ /* 0x000fe20003f26070 */
[----:B------:R-:W-:-:S02]  /*05a0*/  @!P3 IMAD.MOV.U32 R16, RZ, RZ, R8 ;  /* 0x000000ffff10b224 */ /* 0x000fc400078e0008 */
[----:B------:R-:W-:Y:S01]  /*05b0*/  @P3 IMAD.IADD R17, R17, 0x1, R11 ;  /* 0x0000000111113824 */ /* 0x000fe200078e020b */
[----:B------:R-:W-:Y:S01]  /*05c0*/  SEL R18, R18, 0x2, P1 ;  /* 0x0000000212127807 */ /* 0x000fe20000800000 */
[----:B------:R-:W-:Y:S01]  /*05d0*/  @!P3 IMAD.MOV.U32 R17, RZ, RZ, R9 ;  /* 0x000000ffff11b224 */ /* 0x000fe200078e0009 */
[----:B------:R0:W3:Y:S01]  /*05e0*/  @!UP1 SYNCS.EXCH.64 URZ, [UR8+0x68], UR4 ;  /* 0x00006804083f95b2 */ /* 0x0000e20008000100 */
[----:B------:R-:W-:Y:S01]  /*05f0*/  NOP ;  /* 0x0000000000007918 */ /* 0x000fe20000000000 */
[----:B0-----:R-:W-:-:S03]  /*0600*/  UIMAD.WIDE.U32 UR4, UR6, UR7, URZ ;  /* 0x00000007060472a5 */ /* 0x001fc6000f8e003f */
[----:B------:R-:W-:Y:S02]  /*0610*/  ULDC UR6, c[0x0][0x14] ;  /* 0x0000050000067ab9 */ /* 0x000fe40000000800 */
[----:B------:R-:W-:Y:S02]  /*0620*/  UIMAD.WIDE.U32 UR46, UR4, UR6, URZ ;  /* 0x00000006042e72a5 */ /* 0x000fe4000f8e003f */
[----:B------:R-:W-:-:S04]  /*0630*/  UIMAD UR38, UR5, UR6, URZ ;  /* 0x00000006052672a4 */ /* 0x000fc8000f8e023f */
[----:B------:R-:W-:Y:S01]  /*0640*/  UIADD3 UR38, UR47, UR38, URZ ;  /* 0x000000262f267290 */ /* 0x000fe2000fffe03f */
[----:B---34-:R-:W-:Y:S06]  /*0650*/  BAR.SYNC.DEFER_BLOCKING 0x0 ;  /* 0x0000000000007b1d */ /* 0x018fec0000010000 */
[----:B------:R-:W-:Y:S05]  /*0660*/  @!P2 BRA `(.L_x_3) ;  /* 0x000000880054a947 */ /* 0x000fea0003800000 */
[----:B------:R-:W-:-:S13]  /*0670*/  ISETP.GT.U32.AND P0, PT, R10, 0x1, PT ;  /* 0x000000010a00780c */ /* 0x000fda0003f04070 */
[----:B------:R-:W-:Y:S05]  /*0680*/  @P0 EXIT ;  /* 0x000000000000094d */ /* 0x000fea0003800000 */
[----:B------:R-:W-:Y:S01]  /*0690*/  ULDC.64 UR4, c[0x0][0x650] ;  /* 0x0001940000047ab9 */ /* 0x000fe20000000a00 */
[----:B------:R-:W-:Y:S01]  /*06a0*/  PRMT R0, RZ, 0x7610, R0 ;  /* 0x00007610ff007816 */ /* 0x000fe20000000000 */
[----:B------:R-:W-:Y:S01]  /*06b0*/  IMAD.MOV.U32 R113, RZ, RZ, -0x1 ;  /* 0xffffffffff717424 */ /* 0x000fe200078e00ff */
[----:B------:R-:W-:Y:S01]  /*06c0*/  ISETP.GE.U32.AND P0, PT, R16, UR4, PT ;  /* 0x0000000410007c0c */ /* 0x000fe2000bf06070 */
[----:B------:R-:W-:Y:S02]  /*06d0*/  IMAD.MOV.U32 R112, RZ, RZ, -0x1 ;  /* 0xffffffffff707424 */ /* 0x000fe400078e00ff */
[----:B------:R-:W-:Y:S01]  /*06e0*/  IMAD.MOV.U32 R19, RZ, RZ, -0x1 ;  /* 0xffffffffff137424 */ /* 0x000fe200078e00ff */
[----:B------:R-:W-:-:S13]  /*06f0*/  ISETP.GE.U32.AND.EX P0, PT, R17, UR5, PT, P0 ;  /* 0x0000000511007c0c */ /* 0x000fda000bf06100 */
[----:B------:R-:W-:Y:S05]  /*0700*/  @P0 BRA `(.L_x_4) ;  /* 0x0000000400580947 */ /* 0x000fea0003800000 */
[----:B------:R-:W0:Y:S01]  /*0710*/  LDC.64 R20, c[0x0][0x628] ;  /* 0x00018a00ff147b82 */ /* 0x000e220000000a00 */
[----:B------:R-:W-:Y:S02]  /*0720*/  IMAD.MOV.U32 R8, RZ, RZ, R16 ;  /* 0x000000ffff087224 */ /* 0x000fe400078e0010 */
[----:B------:R-:W-:-:S05]  /*0730*/  IMAD.MOV.U32 R9, RZ, RZ, R17 ;  /* 0x000000ffff097224 */ /* 0x000fca00078e0011 */
[----:B------:R-:W1:Y:S08]  /*0740*/  LDC R0, c[0x0][0x630] ;  /* 0x00018c00ff007b82 */ /* 0x000e700000000800 */
[----:B------:R-:W2:Y:S01]  /*0750*/  LDC.64 R22, c[0x0][0x620] ;  /* 0x00018800ff167b82 */ /* 0x000ea20000000a00 */
[----:B0-----:R-:W-:-:S04]  /*0760*/  ISETP.NE.U32.AND P0, PT, R20, RZ, PT ;  /* 0x000000ff1400720c */ /* 0x001fc80003f05070 */
[----:B------:R-:W-:-:S13]  /*0770*/  ISETP.NE.AND.EX P0, PT, R21, RZ, PT, P0 ;  /* 0x000000ff1500720c */ /* 0x000fda0003f05300 */
[----:B-12---:R-:W-:Y:S05]  /*0780*/  @!P0 BRA `(.L_x_5) ;  /* 0x0000000000288947 */ /* 0x006fea0003800000 */
[----:B------:R-:W0:Y:S02]  /*0790*/  LDC R13, c[0x0][0x634] ;  /* 0x00018d00ff0d7b82 */ /* 0x000e240000000800 */
[----:B0-----:R-:W-:-:S05]  /*07a0*/  IADD3 R13, P0, R16, R13, RZ ;  /* 0x0000000d100d7210 */ /* 0x001fca0007f1e0ff */
[----:B------:R-:W-:-:S04]  /*07b0*/  IMAD.X R15, RZ, RZ, R17, P0 ;  /* 0x000000ffff0f7224 */ /* 0x000fc800000e0611 */
[----:B------:R-:W-:-:S04]  /*07c0*/  IMAD.WIDE.U32 R8, R15, R20, RZ ;  /* 0x000000140f087225 */ /* 0x000fc800078e00ff */
[----:B------:R-:W-:-:S04]  /*07d0*/  IMAD.WIDE.U32 R10, P0, R13, R21, R8 ;  /* 0x000000150d0a7225 */ /* 0x000fc80007800008 */
[----:B------:R-:W-:-:S04]  /*07e0*/  IMAD.WIDE.U32 R8, R13, R20, RZ ;  /* 0x000000140d087225 */ /* 0x000fc800078e00ff */
[----:B------:R-:W-:Y:S01]  /*07f0*/  IMAD.X R13, RZ, RZ, RZ, P0 ;  /* 0x000000ffff0d7224 */ /* 0x000fe200000e06ff */
[----:B------:R-:W-:Y:S01]  /*0800*/  IADD3 RZ, P0, R9, R10, RZ ;  /* 0x0000000a09ff7210 */ /* 0x000fe20007f1e0ff */
[----:B------:R-:W-:-:S04]  /*0810*/  IMAD.MOV.U32 R12, RZ, RZ, R11 ;  /* 0x000000ffff0c7224 */ /* 0x000fc800078e000b */
[----:B------:R-:W-:-:S08]  /*0820*/  IMAD.WIDE.U32.X R8, R15, R21, R12, P0 ;  /* 0x000000150f087225 */ /* 0x000fd000000e040c */
.L_x_5:
[-CC-:B------:R-:W-:Y:S01]  /*0830*/  SHF.R.U64 R25, R8, R0.reuse, R9.reuse ;  /* 0x0000000008197219 */ /* 0x180fe20000001209 */
[----:B------:R-:W0:Y:S01]  /*0840*/  LDC R12, c[0x0][0x618] ;  /* 0x00018600ff0c7b82 */ /* 0x000e220000000800 */
[----:B------:R-:W-:Y:S01]  /*0850*/  SHF.R.U32.HI R7, RZ, R0, R9 ;  /* 0x00000000ff077219 */ /* 0x000fe20000011609 */
[----:B------:R-:W-:Y:S01]  /*0860*/  ULDC UR4, c[0x0][0x150] ;  /* 0x0000540000047ab9 */ /* 0x000fe20000000800 */
[----:B------:R-:W-:Y:S02]  /*0870*/  IADD3 R11, P0, RZ, -R25, RZ ;  /* 0x80000019ff0b7210 */ /* 0x000fe40007f1e0ff */
[----:B------:R-:W-:-:S03]  /*0880*/  I2FP.F32.U32 R0, R6 ;  /* 0x0000000600007245 */ /* 0x000fc60000201000 */
[----:B------:R-:W1:Y:S01]  /*0890*/  LDC.64 R30, c[0x0][0x640] ;  /* 0x00019000ff1e7b82 */ /* 0x000e620000000a00 */
[----:B------:R-:W-:Y:S02]  /*08a0*/  IMAD.X R13, RZ, RZ, ~R7, P0 ;  /* 0x000000ffff0d7224 */ /* 0x000fe400000e0e07 */
[----:B------:R-:W-:Y:S01]  /*08b0*/  FMUL R0, R0, UR4 ;  /* 0x0000000400007c20 */ /* 0x000fe20008400000 */
[----:B------:R-:W-:Y:S01]  /*08c0*/  IMAD.WIDE.U32 R8, R11, R22, R16 ;  /* 0x000000160b087225 */ /* 0x000fe200078e0010 */
[----:B------:R-:W-:-:S03]  /*08d0*/  ULDC UR4, c[0x0][0x154] ;  /* 0x0000550000047ab9 */ /* 0x000fc60000000800 */
[----:B------:R-:W-:Y:S01]  /*08e0*/  IMAD R10, R13, R22, RZ ;  /* 0x000000160d0a7224 */ /* 0x000fe200078e02ff */
[----:B------:R-:W2:Y:S01]  /*08f0*/  LDC R7, c[0x0][0x144] ;  /* 0x00005100ff077b82 */ /* 0x000ea20000000800 */
[----:B------:R-:W3:Y:S02]  /*0900*/  F2I.U32.TRUNC.NTZ R0, R0 ;  /* 0x0000000000007305 */ /* 0x000ee4000020f000 */
[----:B------:R-:W-:-:S04]  /*0910*/  IMAD R11, R11, R23, R10 ;  /* 0x000000170b0b7224 */ /* 0x000fc800078e020a */
[----:B------:R-:W-:Y:S01]  /*0920*/  IMAD.IADD R9, R9, 0x1, R11 ;  /* 0x0000000109097824 */ /* 0x000fe200078e020b */
[----:B------:R-:W4:Y:S01]  /*0930*/  LDC R24, c[0x0][0x608] ;  /* 0x00018200ff187b82 */ /* 0x000f220000000800 */
[----:B------:R-:W-:-:S03]  /*0940*/  IMAD.MOV.U32 R11, RZ, RZ, -0x1 ;  /* 0xffffffffff0b7424 */ /* 0x000fc600078e00ff */
[-CC-:B0-----:R-:W-:Y:S02]  /*0950*/  SHF.R.U64 R22, R8, R12.reuse, R9.reuse ;  /* 0x0000000c08167219 */ /* 0x181fe40000001209 */
[----:B------:R-:W-:Y:S02]  /*0960*/  I2FP.F32.U32 R8, R5 ;  /* 0x0000000500087245 */ /* 0x000fe40000201000 */
[----:B------:R-:W0:Y:S01]  /*0970*/  LDC R28, c[0x0][0x658] ;  /* 0x00019600ff1c7b82 */ /* 0x000e220000000800 */
[----:B-1----:R-:W-:Y:S01]  /*0980*/  ISETP.NE.U32.AND P0, PT, R30, RZ, PT ;  /* 0x000000ff1e00720c */ /* 0x002fe20003f05070 */
[----:B---3--:R-:W-:Y:S02]  /*0990*/  IMAD.MOV R10, RZ, RZ, -R0 ;  /* 0x000000ffff0a7224 */ /* 0x008fe400078e0a00 */
[----:B------:R-:W-:Y:S01]  /*09a0*/  FMUL R8, R8, UR4 ;  /* 0x0000000408087c20 */ /* 0x000fe20008400000 */
[----:B------:R-:W-:Y:S02]  /*09b0*/  SHF.R.U32.HI R9, RZ, R12, R9 ;  /* 0x0000000cff097219 */ /* 0x000fe40000011609 */
[----:B------:R-:W-:Y:S01]  /*09c0*/  ISETP.NE.AND.EX P0, PT, R31, RZ, PT, P0 ;  /* 0x000000ff1f00720c */ /* 0x000fe20003f05300 */
[----:B------:R1:W3:Y:S01]  /*09d0*/  F2I.U32.TRUNC.NTZ R15, R8 ;  /* 0x00000008000f7305 */ /* 0x0002e2000020f000 */
[----:B------:R-:W1:Y:S01]  /*09e0*/  LDC R20, c[0x0][0x148] ;  /* 0x00005200ff147b82 */ /* 0x000e620000000800 */
[----:B--2---:R-:W-:-:S07]  /*09f0*/  IMAD R0, R7, R10, R6 ;  /* 0x0000000a07007224 */ /* 0x004fce00078e0206 */
[----:B------:R-:W2:Y:S01]  /*0a00*/  LDC R26, c[0x0][0x600] ;  /* 0x00018000ff1a7b82 */ /* 0x000ea20000000800 */
[-CC-:B----4-:R-:W-:Y:S02]  /*0a10*/  SHF.R.U64 R32, R22, R24.reuse, R9.reuse ;  /* 0x0000001816207219 */ /* 0x190fe40000001209 */
[----:B------:R-:W-:Y:S01]  /*0a20*/  SHF.R.U32.HI R7, RZ, R24, R9 ;  /* 0x00000018ff077219 */ /* 0x000fe20000011609 */
[----:B------:R-:W-:-:S04]  /*0a30*/  IMAD.MOV.U32 R9, RZ, RZ, 0x1 ;  /* 0x00000001ff097424 */ /* 0x000fc800078e00ff */
[----:B------:R-:W4:Y:S01]  /*0a40*/  LDC R21, c[0x0][0x648] ;  /* 0x00019200ff157b82 */ /* 0x000f220000000800 */
[-C--:B0-----:R-:W-:Y:S02]  /*0a50*/  SHF.L.U32 R6, R11, R28.reuse, RZ ;  /* 0x0000001c0b067219 */ /* 0x081fe400000006ff */
[--C-:B------:R-:W-:Y:S02]  /*0a60*/  SHF.R.U64 R24, R32, R28, R7.reuse ;  /* 0x0000001c20187219 */ /* 0x100fe40000001207 */
[----:B------:R-:W-:Y:S02]  /*0a70*/  LOP3.LUT R13, RZ, R6, RZ, 0x33, !PT ;  /* 0x00000006ff0d7212 */ /* 0x000fe400078e33ff */
[-C--:B------:R-:W-:Y:S01]  /*0a80*/  SHF.R.U32.HI R7, RZ, R28.reuse, R7 ;  /* 0x0000001cff077219 */ /* 0x080fe20000011607 */
[----:B------:R-:W0:Y:S01]  /*0a90*/  LDC R23, c[0x0][0x638] ;  /* 0x00018e00ff177b82 */ /* 0x000e220000000800 */
[----:B------:R-:W-:Y:S01]  /*0aa0*/  SHF.L.U32 R12, R9, R28, RZ ;  /* 0x0000001c090c7219 */ /* 0x000fe200000006ff */
[----:B------:R-:W-:-:S06]  /*0ab0*/  IMAD.MOV.U32 R6, RZ, RZ, R24 ;  /* 0x000000ffff067224 */ /* 0x000fcc00078e0018 */
[----:B------:R-:W0:Y:S01]  /*0ac0*/  LDC R113, c[0x0][0x610] ;  /* 0x00018400ff717b82 */ /* 0x000e220000000800 */
[----:B-1-3--:R-:W-:Y:S05]  /*0ad0*/  @!P0 BRA `(.L_x_6) ;  /* 0x0000000000288947 */ /* 0x00afea0003800000 */
[----:B------:R-:W1:Y:S02]  /*0ae0*/  LDC R11, c[0x0][0x64c] ;  /* 0x00019300ff0b7b82 */ /* 0x000e640000000800 */
[----:B-1----:R-:W-:-:S05]  /*0af0*/  IADD3 R11, P0, R24, R11, RZ ;  /* 0x0000000b180b7210 */ /* 0x002fca0007f1e0ff */
        /* <DEDUP_REMOVED lines=8> */
.L_x_6:
[----:B----4-:R-:W-:Y:S01]  /*0b80*/  SHF.R.U64 R6, R6, R21, R7 ;  /* 0x0000001506067219 */ /* 0x010fe20000001207 */
[----:B--2---:R-:W-:Y:S01]  /*0b90*/  VIADD R7, R26, 0xffffffff ;  /* 0xffffffff1a077836 */ /* 0x004fe20000000000 */
[----:B------:R-:W-:Y:S01]  /*0ba0*/  LOP3.LUT R13, R32, R13, RZ, 0xc0, !PT ;  /* 0x0000000d200d7212 */ /* 0x000fe200078ec0ff */
[----:B------:R-:W-:Y:S02]  /*0bb0*/  IMAD.MOV R15, RZ, RZ, -R15 ;  /* 0x000000ffff0f7224 */ /* 0x000fe400078e0a0f */
[----:B------:R-:W-:Y:S02]  /*0bc0*/  IMAD.MOV R8, RZ, RZ, -R6 ;  /* 0x000000ffff087224 */ /* 0x000fe400078e0a06 */
[----:B------:R-:W-:Y:S01]  /*0bd0*/  IMAD R13, R12, R6, R13 ;  /* 0x000000060c0d7224 */ /* 0x000fe200078e020d */
[----:B------:R-:W-:Y:S01]  /*0be0*/  LOP3.LUT R6, R22, R7, RZ, 0xc0, !PT ;  /* 0x0000000716067212 */ /* 0x000fe200078ec0ff */
[----:B------:R-:W-:Y:S02]  /*0bf0*/  @P3 IMAD R0, R20, R15, R5 ;  /* 0x0000000f14003224 */ /* 0x000fe400078e0205 */
[----:B0-----:R-:W-:-:S02]  /*0c00*/  IMAD R5, R8, R23, R24 ;  /* 0x0000001708057224 */ /* 0x001fc400078e0218 */
[----:B------:R-:W-:Y:S02]  /*0c10*/  IMAD R113, R13, R113, R0 ;  /* 0x000000710d717224 */ /* 0x000fe400078e0200 */
[----:B------:R-:W-:Y:S02]  /*0c20*/  IMAD R6, R5, R26, R6 ;  /* 0x0000001a05067224 */ /* 0x000fe400078e0206 */
[----:B------:R-:W-:Y:S02]  /*0c30*/  IMAD.MOV.U32 R0, RZ, RZ, 0x1 ;  /* 0x00000001ff007424 */ /* 0x000fe400078e00ff */
[----:B------:R-:W-:Y:S01]  /*0c40*/  IMAD.MOV.U32 R19, RZ, RZ, R25 ;  /* 0x000000ffff137224 */ /* 0x000fe200078e0019 */
[----:B------:R-:W-:Y:S02]  /*0c50*/  SEL R112, R6, R113, !P3 ;  /* 0x0000007106707207 */ /* 0x000fe40005800000 */
[----:B------:R-:W-:-:S07]  /*0c60*/  SEL R113, R113, R6, !P3 ;  /* 0x0000000671717207 */ /* 0x000fce0005800000 */
.L_x_4:
[----:B------:R-:W-:-:S08]  /*0c70*/  NOP ;  /* 0x0000000000007918 */ /* 0x000fd00000000000 */
[----:B------:R-:W0:Y:S02]  /*0c80*/  USETMAXREG.TRY_ALLOC.CTAPOOL UP0, 0xe8 ;  /* 0x000000e8000079c8 */ /* 0x000e240008000600 */
[----:B0-----:R-:W-:-:S13]  /*0c90*/  PLOP3.LUT P0, PT, PT, PT, UP0, 0x80, 0x0 ;  /* 0x000000000000781c */ /* 0x001fda0003f0f008 */
[----:B------:R-:W-:Y:S05]  /*0ca0*/  @!P0 BRA `(.L_x_4) ;  /* 0xfffffffc00f08947 */ /* 0x000fea000383ffff */
[----:B------:R-:W-:Y:S01]  /*0cb0*/  ULDC.64 UR4, c[0x0][0x598] ;  /* 0x0001660000047ab9 */ /* 0x000fe20000000a00 */
[----:B------:R-:W-:Y:S01]  /*0cc0*/  ULDC.64 UR50, c[0x0][0x208] ;  /* 0x0000820000327ab9 */ /* 0x000fe20000000a00 */
[----:B------:R-:W-:-:S04]  /*0cd0*/  ISETP.NE.U32.AND P0, PT, RZ, UR4, PT ;  /* 0x00000004ff007c0c */ /* 0x000fc8000bf05070 */
[----:B------:R-:W-:-:S13]  /*0ce0*/  ISETP.NE.AND.EX P0, PT, RZ, UR5, PT, P0 ;  /* 0x00000005ff007c0c */ /* 0x000fda000bf05300 */
[----:B------:R-:W-:Y:S05]  /*0cf0*/  @!P0 BRA `(.L_x_7) ;  /* 0x00000000001c8947 */ /* 0x000fea0003800000 */
[----:B------:R-:W0:Y:S02]  /*0d00*/  LDC.64 R6, c[0x0][0x598] ;  /* 0x00016600ff067b82 */ /* 0x000e240000000a00 */
[----:B0-----:R-:W2:Y:S02]  /*0d10*/  LDG.E.64 R6, desc[UR50][R6.64] ;  /* 0x0000003206067981 */ /* 0x001ea4000c1e1b00 */
[----:B--2---:R-:W-:-:S04]  /*0d20*/  ISETP.NE.U32.AND P0, PT, R6, RZ, PT ;  /* 0x000000ff0600720c */ /* 0x004fc80003f05070 */
[----:B------:R-:W-:-:S13]  /*0d30*/  ISETP.NE.AND.EX P0, PT, R7, RZ, PT, P0 ;  /* 0x000000ff0700720c */ /* 0x000fda0003f05300 */
[----:B------:R-:W-:Y:S05]  /*0d40*/  @!P0 BRA `(.L_x_7) ;  /* 0x0000000000088947 */ /* 0x000fea0003800000 */
[----:B------:R0:W5:Y:S01]  /*0d50*/  LD.E R114, desc[UR50][R6.64] ;  /* 0x0000003206727980 */ /* 0x000162000c101900 */
[----:B------:R-:W-:Y:S05]  /*0d60*/  BRA `(.L_x_8) ;  /* 0x0000000000247947 */ /* 0x000fea0003800000 */
.L_x_7:
[----:B------:R-:W-:Y:S02]  /*0d70*/  ULDC.64 UR4, c[0x0][0x588] ;  /* 0x0001620000047ab9 */ /* 0x000fe40000000a00 */
[----:B------:R-:W-:-:S04]  /*0d80*/  ISETP.NE.U32.AND P0, PT, RZ, UR4, PT ;  /* 0x00000004ff007c0c */ /* 0x000fc8000bf05070 */
[----:B------:R-:W-:-:S13]  /*0d90*/  ISETP.NE.AND.EX P0, PT, RZ, UR5, PT, P0 ;  /* 0x00000005ff007c0c */ /* 0x000fda000bf05300 */
[----:B------:R-:W-:Y:S05]  /*0da0*/  @!P0 BRA `(.L_x_9) ;  /* 0x00000000000c8947 */ /* 0x000fea0003800000 */
[----:B------:R-:W0:Y:S02]  /*0db0*/  LDC.64 R114, c[0x0][0x588] ;  /* 0x00016200ff727b82 */ /* 0x000e240000000a00 */
[----:B0-----:R1:W5:Y:S01]  /*0dc0*/  LDG.E R114, desc[UR50][R114.64] ;  /* 0x0000003272727981 */ /* 0x001362000c1e1900 */
[----:B------:R-:W-:Y:S05]  /*0dd0*/  BRA `(.L_x_8) ;  /* 0x0000000000087947 */ /* 0x000fea0003800000 */
.L_x_9:
[----:B------:R-:W-:Y:S02]  /*0de0*/  ULDC UR4, c[0x0][0x580] ;  /* 0x0001600000047ab9 */ /* 0x000fe40000000800 */
[----:B------:R-:W-:-:S07]  /*0df0*/  IMAD.U32 R114, RZ, RZ, UR4 ;  /* 0x00000004ff727e24 */ /* 0x000fce000f8e00ff */
.L_x_8:
[----:B------:R-:W-:Y:S02]  /*0e00*/  ULDC.64 UR4, c[0x0][0x5a0] ;  /* 0x0001680000047ab9 */ /* 0x000fe40000000a00 */
[----:B------:R-:W-:-:S04]  /*0e10*/  ISETP.NE.U32.AND P0, PT, RZ, UR4, PT ;  /* 0x00000004ff007c0c */ /* 0x000fc8000bf05070 */
[----:B------:R-:W-:-:S13]  /*0e20*/  ISETP.NE.AND.EX P0, PT, RZ, UR5, PT, P0 ;  /* 0x00000005ff007c0c */ /* 0x000fda000bf05300 */
[----:B------:R-:W-:Y:S05]  /*0e30*/  @!P0 BRA `(.L_x_10) ;  /* 0x00000000001c8947 */ /* 0x000fea0003800000 */
[----:B0-----:R-:W0:Y:S02]  /*0e40*/  LDC.64 R6, c[0x0][0x5a0] ;  /* 0x00016800ff067b82 */ /* 0x001e240000000a00 */
[----:B0-----:R-:W2:Y:S02]  /*0e50*/  LDG.E.64 R6, desc[UR50][R6.64] ;  /* 0x0000003206067981 */ /* 0x001ea4000c1e1b00 */
[----:B--2---:R-:W-:-:S04]  /*0e60*/  ISETP.NE.U32.AND P0, PT, R6, RZ, PT ;  /* 0x000000ff0600720c */ /* 0x004fc80003f05070 */
[----:B------:R-:W-:-:S13]  /*0e70*/  ISETP.NE.AND.EX P0, PT, R7, RZ, PT, P0 ;  /* 0x000000ff0700720c */ /* 0x000fda0003f05300 */
[----:B------:R-:W-:Y:S05]  /*0e80*/  @!P0 BRA `(.L_x_10) ;  /* 0x0000000000088947 */ /* 0x000fea0003800000 */
[----:B-1----:R0:W5:Y:S01]  /*0e90*/  LD.E R115, desc[UR50][R6.64] ;  /* 0x0000003206737980 */ /* 0x002162000c101900 */
[----:B------:R-:W-:Y:S05]  /*0ea0*/  BRA `(.L_x_11) ;  /* 0x0000000000247947 */ /* 0x000fea0003800000 */
.L_x_10:
[----:B------:R-:W-:Y:S02]  /*0eb0*/  ULDC.64 UR4, c[0x0][0x590] ;  /* 0x0001640000047ab9 */ /* 0x000fe40000000a00 */
[----:B------:R-:W-:-:S04]  /*0ec0*/  ISETP.NE.U32.AND P0, PT, RZ, UR4, PT ;  /* 0x00000004ff007c0c */ /* 0x000fc8000bf05070 */
[----:B------:R-:W-:-:S13]  /*0ed0*/  ISETP.NE.AND.EX P0, PT, RZ, UR5, PT, P0 ;  /* 0x00000005ff007c0c */ /* 0x000fda000bf05300 */
[----:B------:R-:W-:Y:S05]  /*0ee0*/  @!P0 BRA `(.L_x_12) ;  /* 0x00000000000c8947 */ /* 0x000fea0003800000 */
[----:B0-----:R-:W1:Y:S02]  /*0ef0*/  LDC.64 R6, c[0x0][0x590] ;  /* 0x00016400ff067b82 */ /* 0x001e640000000a00 */
[----:B-1----:R1:W5:Y:S01]  /*0f00*/  LDG.E R115, desc[UR50][R6.64] ;  /* 0x0000003206737981 */ /* 0x002362000c1e1900 */
[----:B------:R-:W-:Y:S05]  /*0f10*/  BRA `(.L_x_11) ;  /* 0x0000000000087947 */ /* 0x000fea0003800000 */
.L_x_12:
[----:B------:R-:W-:Y:S02]  /*0f20*/  ULDC UR4, c[0x0][0x584] ;  /* 0x0001610000047ab9 */ /* 0x000fe40000000800 */
[----:B-1----:R-:W-:-:S07]  /*0f30*/  IMAD.U32 R115, RZ, RZ, UR4 ;  /* 0x00000004ff737e24 */ /* 0x002fce000f8e00ff */
.L_x_11:
[----:B------:R-:W-:-:S13]  /*0f40*/  LOP3.LUT P0, RZ, R0, 0xff, RZ, 0xc0, !PT ;  /* 0x000000ff00ff7812 */ /* 0x000fda000780c0ff */
[----:B------:R-:W-:Y:S05]  /*0f50*/  @!P0 EXIT ;  /* 0x000000000000894d */ /* 0x000fea0003800000 */
[----:B------:R-:W2:Y:S01]  /*0f60*/  LDC R117, c[0x0][0x658] ;  /* 0x00019600ff757b82 */ /* 0x000ea20000000800 */
[----:B------:R-:W-:Y:S01]  /*0f70*/  ULDC.64 UR6, c[0x0][0x288] ;  /* 0x0000a20000067ab9 */ /* 0x000fe20000000a00 */
[----:B------:R-:W-:Y:S01]  /*0f80*/  LOP3.LUT R14, R14, 0x1, RZ, 0xc0, !PT ;  /* 0x000000010e0e7812 */ /* 0x000fe200078ec0ff */
[----:B------:R-:W-:Y:S01]  /*0f90*/  UIADD3 UR4, UR7, 0x7f, URZ ;  /* 0x0000007f07047890 */ /* 0x000fe2000fffe03f */
[----:B------:R-:W-:Y:S01]  /*0fa0*/  SHF.R.U32.HI R0, RZ, 0x2, R3 ;  /* 0x00000002ff007819 */ /* 0x000fe20000011603 */
[----:B------:R-:W-:Y:S01]  /*0fb0*/  IMAD.U32 R5, RZ, RZ, UR6 ;  /* 0x00000006ff057e24 */ /* 0x000fe2000f8e00ff */
[----:B------:R-:W-:Y:S01]  /*0fc0*/  SHF.R.U32.HI R4, RZ, 0x1, R4 ;  /* 0x00000001ff047819 */ /* 0x000fe20000011604 */
[----:B------:R-:W-:Y:S01]  /*0fd0*/  USHF.R.S32.HI UR5, URZ, 0x1f, UR4 ;  /* 0x0000001f3f057899 */ /* 0x000fe20008011404 */
[----:B------:R-:W-:Y:S01]  /*0fe0*/  LOP3.LUT R116, R3, 0x3, RZ, 0xc0, !PT ;  /* 0x0000000303747812 */ /* 0x000fe200078ec0ff */
[----:B01----:R-:W-:Y:S01]  /*0ff0*/  IMAD.SHL.U32 R7, R14, 0x40, RZ ;  /* 0x000000400e077824 */ /* 0x003fe200078e00ff */
[----:B------:R-:W-:Y:S01]  /*1000*/  LOP3.LUT R0, R0, 0x7, RZ, 0xc0, !PT ;  /* 0x0000000700007812 */ /* 0x000fe200078ec0ff */
[----:B------:R-:W-:Y:S01]  /*1010*/  ULEA.HI UR5, UR5, UR4, URZ, 0x7 ;  /* 0x0000000405057291 */ /* 0x000fe2000f8f383f */
[----:B------:R-:W-:Y:S01]  /*1020*/  LOP3.LUT R23, R4, 0x30, RZ, 0xc0, !PT ;  /* 0x0000003004177812 */ /* 0x000fe200078ec0ff */
[----:B------:R-:W-:Y:S01]  /*1030*/  IMAD R116, R116, -0x2, R5 ;  /* 0xfffffffe74747824 */ /* 0x000fe200078e0205 */
[--C-:B------:R-:W-:Y:S01]  /*1040*/  LOP3.LUT R22, R7, 0x40, R0.reuse, 0xe2, !PT ;  /* 0x0000004007167812 */ /* 0x100fe200078ee200 */
[----:B------:R-:W-:Y:S01]  /*1050*/  USHF.R.S32.HI UR39, URZ, 0x7, UR5 ;  /* 0x000000073f277899 */ /* 0x000fe20008011405 */
[-C--:B------:R-:W-:Y:S01]  /*1060*/  IADD3 R5, RZ, -R23.reuse, -R0 ;  /* 0x80000017ff057210 */ /* 0x080fe20007ffe800 */
[----:B------:R-:W-:Y:S01]  /*1070*/  IMAD.MOV.U32 R0, RZ, RZ, -0x1 ;  /* 0xffffffffff007424 */ /* 0x000fe200078e00ff */
[C---:B------:R-:W-:Y:S01]  /*1080*/  LOP3.LUT R119, R3.reuse, 0x80, RZ, 0xc0, !PT ;  /* 0x0000008003777812 */ /* 0x040fe200078ec0ff */
[----:B------:R-:W-:Y:S01]  /*1090*/  UISETP.LT.AND UP0, UPT, UR39, 0x1, UPT ;  /* 0x000000012700788c */ /* 0x000fe2000bf01270 */
[----:B------:R-:W-:Y:S01]  /*10a0*/  IMAD.MOV.U32 R4, RZ, RZ, 0x1 ;  /* 0x00000001ff047424 */ /* 0x000fe200078e00ff */
[----:B------:R-:W-:Y:S01]  /*10b0*/  ULDC UR4, c[0x0][0x284] ;  /* 0x0000a10000047ab9 */ /* 0x000fe20000000800 */
[----:B------:R-:W-:Y:S01]  /*10c0*/  IMAD R5, R14, -0x40, R5 ;  /* 0xffffffc00e057824 */ /* 0x000fe200078e0205 */
[----:B------:R-:W-:Y:S01]  /*10d0*/  LOP3.LUT R22, R22, R23, RZ, 0xfc, !PT ;  /* 0x0000001716167212 */ /* 0x000fe200078efcff */
[----:B------:R-:W-:Y:S01]  /*10e0*/  USEL UR40, UR39, 0x1, UP0 ;  /* 0x0000000127287887 */ /* 0x000fe20008000000 */
[-C--:B--2---:R-:W-:Y:S01]  /*10f0*/  SHF.L.U32 R0, R0, R117.reuse, RZ ;  /* 0x0000007500007219 */ /* 0x084fe200000006ff */
[----:B------:R-:W-:Y:S01]  /*1100*/  IMAD.SHL.U32 R118, R3, 0x2, RZ ;  /* 0x0000000203767824 */ /* 0x000fe200078e00ff */
[----:B------:R-:W-:Y:S01]  /*1110*/  SHF.L.U32 R117, R4, R117, RZ ;  /* 0x0000007504757219 */ /* 0x000fe200000006ff */
[----:B------:R-:W-:Y:S01]  /*1120*/  VIADD R121, R5, UR4 ;  /* 0x0000000405797c36 */ /* 0x000fe20008000000 */
[----:B------:R-:W-:Y:S01]  /*1130*/  SHF.R.U32.HI R119, RZ, 0x7, R119 ;  /* 0x00000007ff777819 */ /* 0x000fe20000011677 */
[----:B------:R-:W-:Y:S01]  /*1140*/  IMAD.MOV.U32 R23, RZ, RZ, RZ ;  /* 0x000000ffff177224 */ /* 0x000fe200078e00ff */
[----:B------:R-:W-:Y:S01]  /*1150*/  LOP3.LUT R120, RZ, R0, RZ, 0x33, !PT ;  /* 0x00000000ff787212 */ /* 0x000fe200078e33ff */
[----:B------:R-:W-:Y:S01]  /*1160*/  UIADD3 UR40, UR39, -UR40, URZ ;  /* 0x8000002827287290 */ /* 0x000fe2000fffe03f */
[----:B------:R-:W-:Y:S01]  /*1170*/  UMOV UR36, URZ ;  /* 0x0000003f00247c82 */ /* 0x000fe20008000000 */
[----:B------:R-:W-:-:S10]  /*1180*/  UMOV UR37, URZ ;  /* 0x0000003f00257c82 */ /* 0x000fd40008000000 */
.L_x_210:
[----:B0-----:R-:W0:Y:S01]  /*1190*/  SHFL.IDX PT, R0, R119, RZ, 0x1f ;  /* 0x00001fff77007589 */ /* 0x001e2200000e0000 */
[----:B-1----:R-:W1:Y:S01]  /*11a0*/  S2UR UR7, SR_CgaCtaId ;  /* 0x00000000000779c3 */ /* 0x002e620000008800 */
[----:B------:R-:W-:Y:S01]  /*11b0*/  UMOV UR6, 0x400 ;  /* 0x0000040000067882 */ /* 0x000fe20000000000 */
[----:B0-----:R-:W-:Y:S01]  /*11c0*/  R2UR UR4, R0 ;  /* 0x00000000000472ca */ /* 0x001fe200000e0000 */
[----:B-1----:R-:W-:-:S12]  /*11d0*/  ULEA UR6, UR7, UR6, 0x18 ;  /* 0x0000000607067291 */ /* 0x002fd8000f8ec03f */
[----:B------:R-:W-:-:S04]  /*11e0*/  ULEA.HI UR5, UR4, UR4, URZ, 0x1 ;  /* 0x0000000404057291 */ /* 0x000fc8000f8f083f */
[----:B------:R-:W-:-:S04]  /*11f0*/  ULOP3.LUT UR5, UR5, 0x7fffe, URZ, 0xc0, !UPT ;  /* 0x0007fffe05057892 */ /* 0x000fc8000f8ec03f */
[----:B------:R-:W-:-:S03]  /*1200*/  UIADD3 UR5, UR4, -UR5, URZ ;  /* 0x8000000504057290 */ /* 0x000fc6000fffe03f */
[----:B------:R-:W-:Y:S01]  /*1210*/  ULDC UR4, c[0x0][0x28c] ;  /* 0x0000a30000047ab9 */ /* 0x000fe20000000800 */
[----:B------:R-:W-:Y:S01]  /*1220*/  ULEA UR5, UR5, UR6, 0xd ;  /* 0x0000000605057291 */ /* 0x000fe2000f8e683f */
[----:B------:R-:W-:-:S03]  /*1230*/  ISETP.LT.AND P0, PT, RZ, UR4, PT ;  /* 0x00000004ff007c0c */ /* 0x000fc6000bf01270 */
[----:B------:R-:W-:-:S04]  /*1240*/  UIADD3 UR5, UR5, 0x100, URZ ;  /* 0x0000010005057890 */ /* 0x000fc8000fffe03f */
[----:B------:R-:W-:-:S04]  /*1250*/  USHF.R.U32.HI UR5, URZ, 0x4, UR5 ;  /* 0x000000043f057899 */ /* 0x000fc80008011605 */
[----:B------:R-:W-:-:S04]  /*1260*/  ULOP3.LUT UR5, UR5, 0x3fff, URZ, 0xc0, !UPT ;  /* 0x00003fff05057892 */ /* 0x000fc8000f8ec03f */
[----:B------:R-:W-:Y:S01]  /*1270*/  ULOP3.LUT UR41, UR5, 0x10000, URZ, 0xfc, !UPT ;  /* 0x0001000005297892 */ /* 0x000fe2000f8efc3f */
[----:B----4-:R-:W-:Y:S11]  /*1280*/  @P0 BRA `(.L_x_13) ;  /* 0x0000000000400947 */ /* 0x010ff60003800000 */
[----:B------:R-:W-:Y:S01]  /*1290*/  MOV R0, 0x0 ;  /* 0x0000000000007802 */ /* 0x000fe20000000f00 */
[----:B------:R-:W-:Y:S01]  /*12a0*/  ULDC.64 UR4, c[0x4][0x68] ;  /* 0x01001a0000047ab9 */ /* 0x000fe20000000a00 */
[----:B------:R-:W-:Y:S01]  /*12b0*/  ULDC.64 UR6, c[0x4][0x8] ;  /* 0x0100020000067ab9 */ /* 0x000fe20000000a00 */
[----:B------:R-:W-:Y:S01]  /*12c0*/  IMAD.U32 R4, RZ, RZ, UR4 ;  /* 0x00000004ff047e24 */ /* 0x000fe2000f8e00ff */
[----:B------:R0:W1:Y:S01]  /*12d0*/  LDC.64 R14, c[0x4][R0] ;  /* 0x01000000000e7b82 */ /* 0x0000620000000a00 */
[----:B------:R-:W-:Y:S01]  /*12e0*/  IMAD.U32 R5, RZ, RZ, UR5 ;  /* 0x00000005ff057e24 */ /* 0x000fe2000f8e00ff */
[----:B------:R-:W-:Y:S01]  /*12f0*/  ULDC.64 UR4, c[0x4][0x70] ;  /* 0x01001c0000047ab9 */ /* 0x000fe20000000a00 */
[----:B------:R-:W-:Y:S02]  /*1300*/  IMAD.U32 R10, RZ, RZ, UR6 ;  /* 0x00000006ff0a7e24 */ /* 0x000fe4000f8e00ff */
[----:B------:R-:W-:Y:S02]  /*1310*/  IMAD.U32 R6, RZ, RZ, UR4 ;  /* 0x00000004ff067e24 */ /* 0x000fe4000f8e00ff */
[----:B------:R-:W-:-:S02]  /*1320*/  IMAD.U32 R7, RZ, RZ, UR5 ;  /* 0x00000005ff077e24 */ /* 0x000fc4000f8e00ff */
[----:B------:R-:W-:Y:S02]  /*1330*/  IMAD.U32 R11, RZ, RZ, UR7 ;  /* 0x00000007ff0b7e24 */ /* 0x000fe4000f8e00ff */
[----:B------:R-:W-:Y:S02]  /*1340*/  IMAD.MOV.U32 R8, RZ, RZ, 0x1e1 ;  /* 0x000001e1ff087424 */ /* 0x000fe400078e00ff */
[----:B------:R-:W-:Y:S02]  /*1350*/  IMAD.MOV.U32 R12, RZ, RZ, 0x1 ;  /* 0x00000001ff0c7424 */ /* 0x000fe400078e00ff */
[----:B0-----:R-:W-:-:S07]  /*1360*/  IMAD.MOV.U32 R13, RZ, RZ, RZ ;  /* 0x000000ffff0d7224 */ /* 0x001fce00078e00ff */
[----:B------:R-:W-:-:S07]  /*1370*/  LEPC R20, `(.L_x_13) ;  /* 0x000000001014794e */ /* 0x000fce0000000000 */
[----:B-1---5:R-:W-:Y:S05]  /*1380*/  CALL.ABS.NOINC R14 ;  /* 0x000000000e007343 */ /* 0x022fea0003c00000 */
.L_x_13:
[----:B------:R-:W-:-:S04]  /*1390*/  LOP3.LUT R0, R18, 0x1, RZ, 0xfc, !PT ;  /* 0x0000000112007812 */ /* 0x000fc800078efcff */
[----:B------:R-:W-:-:S13]  /*13a0*/  ISETP.NE.AND P0, PT, R0, 0x3, PT ;  /* 0x000000030000780c */ /* 0x000fda0003f05270 */
[----:B------:R-:W-:Y:S05]  /*13b0*/  @!P0 BRA `(.L_x_14) ;  /* 0x0000000000048947 */ /* 0x000fea0003800000 */
[----:B------:R-:W-:Y:S01]  /*13c0*/  BPT.TRAP 0x1 ;  /* 0x000000040000795c */ /* 0x000fe20000300000 */
.L_x_14:
[----:B------:R-:W0:Y:S01]  /*13d0*/  S2UR UR5, SR_CgaCtaId ;  /* 0x00000000000579c3 */ /* 0x000e220000008800 */
[----:B------:R-:W-:Y:S01]  /*13e0*/  UMOV UR4, 0x400 ;  /* 0x0000040000047882 */ /* 0x000fe20000000000 */
[----:B------:R-:W-:Y:S02]  /*13f0*/  IMAD.U32 R0, RZ, RZ, UR36 ;  /* 0x00000024ff007e24 */ /* 0x000fe4000f8e00ff */
[----:B------:R-:W-:-:S03]  /*1400*/  IMAD.U32 R3, RZ, RZ, UR37 ;  /* 0x00000025ff037e24 */ /* 0x000fc6000f8e00ff */
[----:B------:R-:W-:Y:S01]  /*1410*/  SHF.L.U32 R0, R0, 0x1f, RZ ;  /* 0x0000001f00007819 */ /* 0x000fe200000006ff */
[----:B0-----:R-:W-:-:S06]  /*1420*/  ULEA UR4, UR5, UR4, 0x18 ;  /* 0x0000000405047291 */ /* 0x001fcc000f8ec03f */
[----:B------:R-:W-:-:S04]  /*1430*/  IMAD.U32 R6, RZ, RZ, UR4 ;  /* 0x00000004ff067e24 */ /* 0x000fc8000f8e00ff */
[----:B------:R-:W-:-:S04]  /*1440*/  IMAD R3, R3, 0x8, R6 ;  /* 0x0000000803037824 */ /* 0x000fc800078e0206 */
[----:B------:R0:W1:Y:S01]  /*1450*/  SYNCS.PHASECHK.TRANS64.TRYWAIT P1, [R3+URZ], R0 ;  /* 0x00000000030075a7 */ /* 0x000062000802017f */
[----:B------:R-:W-:Y:S05]  /*1460*/  @!P0 BRA `(.L_x_15) ;  /* 0x0000000000048947 */ /* 0x000fea0003800000 */
[----:B------:R-:W-:Y:S01]  /*1470*/  BPT.TRAP 0x1 ;  /* 0x000000040000795c */ /* 0x000fe20000300000 */
.L_x_15:
[----:B------:R-:W-:-:S05]  /*1480*/  IMAD.U32 R4, RZ, RZ, UR40 ;  /* 0x00000028ff047e24 */ /* 0x000fca000f8e00ff */
[----:B------:R-:W-:Y:S01]  /*1490*/  ISETP.GE.AND P2, PT, R4, 0x1, PT ;  /* 0x000000010400780c */ /* 0x000fe20003f46270 */
[----:B-1----:R-:W-:-:S12]  /*14a0*/  @P1 BRA `(.L_x_16) ;  /* 0x0000000000081947 */ /* 0x002fd80003800000 */
[----:B------:R-:W1:Y:S02]  /*14b0*/  SYNCS.PHASECHK.TRANS64.TRYWAIT P1, [R3+URZ], R0 ;  /* 0x00000000030075a7 */ /* 0x000e64000802017f */
[----:B-1----:R-:W-:Y:S05]  /*14c0*/  @!P1 BRA `(.L_x_17) ;  /* 0x0000009000509947 */ /* 0x002fea0003800000 */
.L_x_16:
[----:B------:R-:W-:Y:S05]  /*14d0*/  WARPSYNC.ALL ;  /* 0x0000000000007948 */ /* 0x000fea0003800000 */
[----:B------:R-:W-:Y:S01]  /*14e0*/  R2UR UR4, R6 ;  /* 0x00000000060472ca */ /* 0x000fe200000e0000 */
[----:B------:R-:W-:Y:S01]  /*14f0*/  ULEA UR48, UR37, UR41, 0xa ;  /* 0x0000002925307291 */ /* 0x000fe2000f8e503f */
[----:B------:R-:W-:Y:S01]  /*1500*/  WARPGROUP.ARRIVE ;  /* 0x00000000000079c5 */ /* 0x000fe20000000000 */
[----:B------:R-:W-:Y:S01]  /*1510*/  UMOV UR5, 0x40000040 ;  /* 0x4000004000057882 */ /* 0x000fe20000000000 */
[----:B------:R-:W-:Y:S01]  /*1520*/  UMOV UR7, 0x40000040 ;  /* 0x4000004000077882 */ /* 0x000fe20000000000 */
[----:B------:R-:W-:Y:S01]  /*1530*/  UMOV UR9, UR5 ;  /* 0x0000000500097c82 */ /* 0x000fe20008000000 */
[----:B------:R-:W-:Y:S01]  /*1540*/  UMOV UR11, 0x40000040 ;  /* 0x40000040000b7882 */ /* 0x000fe20000000000 */
[----:B------:R-:W-:Y:S01]  /*1550*/  UMOV UR13, UR5 ;  /* 0x00000005000d7c82 */ /* 0x000fe20008000000 */
[----:B------:R-:W-:Y:S01]  /*1560*/  UMOV UR15, 0x40000040 ;  /* 0x40000040000f7882 */ /* 0x000fe20000000000 */
[----:B------:R-:W-:Y:S01]  /*1570*/  UMOV UR17, UR5 ;  /* 0x0000000500117c82 */ /* 0x000fe20008000000 */
[----:B------:R-:W-:Y:S01]  /*1580*/  UMOV UR19, 0x40000040 ;  /* 0x4000004000137882 */ /* 0x000fe20000000000 */
[----:B------:R-:W-:Y:S01]  /*1590*/  UMOV UR21, UR5 ;  /* 0x0000000500157c82 */ /* 0x000fe20008000000 */
[----:B------:R-:W-:Y:S01]  /*15a0*/  UMOV UR23, 0x40000040 ;  /* 0x4000004000177882 */ /* 0x000fe20000000000 */
[----:B------:R-:W-:Y:S01]  /*15b0*/  UIADD3 UR4, UR4, 0x14100, URZ ;  /* 0x0001410004047890 */ /* 0x000fe2000fffe03f */
[----:B------:R-:W-:Y:S01]  /*15c0*/  UMOV UR25, UR5 ;  /* 0x0000000500197c82 */ /* 0x000fe20008000000 */
[----:B------:R-:W-:-:S02]  /*15d0*/  UMOV UR27, 0x40000040 ;  /* 0x40000040001b7882 */ /* 0x000fc40000000000 */
[----:B------:R-:W-:Y:S01]  /*15e0*/  USHF.R.U32.HI UR4, URZ, 0x4, UR4 ;  /* 0x000000043f047899 */ /* 0x000fe20008011604 */
[----:B------:R-:W-:Y:S01]  /*15f0*/  UMOV UR29, UR5 ;  /* 0x00000005001d7c82 */ /* 0x000fe20008000000 */
[----:B------:R-:W-:Y:S02]  /*1600*/  UMOV UR31, 0x40000040 ;  /* 0x40000040001f7882 */ /* 0x000fe40000000000 */
[----:B------:R-:W-:Y:S01]  /*1610*/  ULOP3.LUT UR42, UR4, 0x3fff, URZ, 0xc0, !UPT ;  /* 0x00003fff042a7892 */ /* 0x000fe2000f8ec03f */
[----:B------:R-:W-:Y:S02]  /*1620*/  UMOV UR33, UR5 ;  /* 0x0000000500217c82 */ /* 0x000fe40008000000 */
[----:B------:R-:W-:Y:S01]  /*1630*/  UMOV UR4, UR48 ;  /* 0x0000003000047c82 */ /* 0x000fe20008000000 */
[----:B------:R-:W-:Y:S01]  /*1640*/  ULOP3.LUT UR42, UR42, 0x10000, URZ, 0xfc, !UPT ;  /* 0x000100002a2a7892 */ /* 0x000fe2000f8efc3f */
[----:B------:R-:W-:Y:S01]  /*1650*/  UMOV UR8, UR4 ;  /* 0x0000000400087c82 */ /* 0x000fe20008000000 */
[----:B------:R-:W-:-:S02]  /*1660*/  UMOV UR12, UR4 ;  /* 0x00000004000c7c82 */ /* 0x000fc40008000000 */
[----:B------:R-:W-:Y:S01]  /*1670*/  UIMAD UR44, UR37, 0x580, UR42 ;  /* 0x00000580252c78a4 */ /* 0x000fe2000f8e022a */
[----:B------:R-:W-:Y:S01]  /*1680*/  UMOV UR16, UR4 ;  /* 0x0000000400107c82 */ /* 0x000fe20008000000 */
[----:B------:R-:W-:Y:S02]  /*1690*/  UMOV UR20, UR4 ;  /* 0x0000000400147c82 */ /* 0x000fe40008000000 */
[----:B------:R-:W-:Y:S02]  /*16a0*/  UIADD3 UR10, UR44, 0x80, URZ ;  /* 0x000000802c0a7890 */ /* 0x000fe4000fffe03f */
[----:B------:R-:W-:Y:S02]  /*16b0*/  UIADD3 UR14, UR44, 0x100, URZ ;  /* 0x000001002c0e7890 */ /* 0x000fe4000fffe03f */
[----:B------:R-:W-:Y:S01]  /*16c0*/  UMOV UR6, UR44 ;  /* 0x0000002c00067c82 */ /* 0x000fe20008000000 */
[----:B------:R-:W-:Y:S01]  /*16d0*/  UIADD3 UR18, UR44, 0x180, URZ ;  /* 0x000001802c127890 */ /* 0x000fe2000fffe03f */
[----:B------:R-:W-:Y:S01]  /*16e0*/  IGMMA.64x16x32.S8.S8 R104, gdesc[UR4], RZ, !UPT, gsb0 ;  /* 0x00600000046879f1 */ /* 0x000fe2000c0410ff */
[----:B------:R-:W-:Y:S01]  /*16f0*/  UMOV UR6, UR10 ;  /* 0x0000000a00067c82 */ /* 0x000fe20008000000 */
[----:B------:R-:W-:Y:S01]  /*1700*/  UMOV UR7, 0x40000040 ;  /* 0x4000004000077882 */ /* 0x000fe20000000000 */
[----:B------:R-:W-:Y:S01]  /*1710*/  UMOV UR10, UR14 ;  /* 0x0000000e000a7c82 */ /* 0x000fe20008000000 */
[----:B------:R-:W-:-:S02]  /*1720*/  UIADD3 UR22, UR44, 0x280, URZ ;  /* 0x000002802c167890 */ /* 0x000fc4000fffe03f */
[----:B------:R-:W-:Y:S01]  /*1730*/  UMOV UR14, UR18 ;  /* 0x00000012000e7c82 */ /* 0x000fe20008000000 */
[----:B------:R-:W-:Y:S01]  /*1740*/  UIADD3 UR26, UR44, 0x300, URZ ;  /* 0x000003002c1a7890 */ /* 0x000fe2000fffe03f */
[----:B------:R-:W-:Y:S01]  /*1750*/  UMOV UR24, UR4 ;  /* 0x0000000400187c82 */ /* 0x000fe20008000000 */
[----:B------:R-:W-:Y:S01]  /*1760*/  UIADD3 UR30, UR44, 0x380, URZ ;  /* 0x000003802c1e7890 */ /* 0x000fe2000fffe03f */
[----:B------:R-:W-:Y:S01]  /*1770*/  UMOV UR28, UR4 ;  /* 0x00000004001c7c82 */ /* 0x000fe20008000000 */
[----:B------:R-:W-:Y:S01]  /*1780*/  UIADD3 UR34, UR44, 0x400, URZ ;  /* 0x000004002c227890 */ /* 0x000fe2000fffe03f */
[----:B------:R-:W-:Y:S01]  /*1790*/  UMOV UR32, UR4 ;  /* 0x0000000400207c82 */ /* 0x000fe20008000000 */
[----:B------:R-:W-:Y:S01]  /*17a0*/  UMOV UR35, 0x40000040 ;  /* 0x4000004000237882 */ /* 0x000fe20000000000 */
[----:B------:R-:W-:Y:S02]  /*17b0*/  WARPGROUP.DEPBAR.LE gsb0, 0x0 ;  /* 0x00008000000079c5 */ /* 0x000fe40000010000 */
[----:B------:R-:W-:-:S06]  /*17c0*/  WARPGROUP.ARRIVE ;  /* 0x00000000000079c5 */ /* 0x000fcc0000000000 */
[----:B------:R-:W-:Y:S01]  /*17d0*/  IGMMA.64x16x32.S8.S8 R96, gdesc[UR4], RZ, !UPT, gsb0 ;  /* 0x00600000046079f1 */ /* 0x000fe2000c0410ff */
[----:B------:R-:W-:Y:S01]  /*17e0*/  UIADD3 UR6, UR44, 0x200, URZ ;  /* 0x000002002c067890 */ /* 0x000fe2000fffe03f */
[----:B------:R-:W-:-:S06]  /*17f0*/  UMOV UR7, 0x40000040 ;  /* 0x4000004000077882 */ /* 0x000fcc0000000000 */
[----:B------:R-:W-:Y:S01]  /*1800*/  UMOV UR18, UR6 ;  /* 0x0000000600127c82 */ /* 0x000fe20008000000 */
[----:B------:R-:W-:Y:S01]  /*1810*/  UIADD3 UR6, UR44, 0x480, URZ ;  /* 0x000004802c067890 */ /* 0x000fe2000fffe03f */
[----:B------:R-:W-:Y:S02]  /*1820*/  WARPGROUP.DEPBAR.LE gsb0, 0x0 ;  /* 0x00008000000079c5 */ /* 0x000fe40000010000 */
[----:B------:R-:W-:-:S06]  /*1830*/  WARPGROUP.ARRIVE ;  /* 0x00000000000079c5 */ /* 0x000fcc0000000000 */
[----:B------:R-:W-:Y:S01]  /*1840*/  IGMMA.64x16x32.S8.S8 R88, gdesc[UR8], RZ, !UPT, gsb0 ;  /* 0x00600000085879f1 */ /* 0x000fe2000c0410ff */
[----:B------:R-:W-:Y:S02]  /*1850*/  UIADD3 UR8, UR44, 0x500, URZ ;  /* 0x000005002c087890 */ /* 0x000fe4000fffe03f */
[----:B------:R-:W-:Y:S01]  /*1860*/  UIADD3 UR10, UR44, 0x82, URZ ;  /* 0x000000822c0a7890 */ /* 0x000fe2000fffe03f */
[----:B------:R-:W-:Y:S01]  /*1870*/  UMOV UR11, 0x40000040 ;  /* 0x40000040000b7882 */ /* 0x000fe20000000000 */
[----:B------:R-:W-:Y:S02]  /*1880*/  WARPGROUP.DEPBAR.LE gsb0, 0x0 ;  /* 0x00008000000079c5 */ /* 0x000fe40000010000 */
[----:B------:R-:W-:-:S06]  /*1890*/  WARPGROUP.ARRIVE ;  /* 0x00000000000079c5 */ /* 0x000fcc0000000000 */
[----:B------:R-:W-:Y:S01]  /*18a0*/  IGMMA.64x16x32.S8.S8 R80, gdesc[UR12], RZ, !UPT, gsb0 ;  /* 0x006000000c5079f1 */ /* 0x000fe2000c0410ff */
        /* <DEDUP_REMOVED lines=30> */
[----:B------:R-:W-:Y:S01]  /*1a90*/  UMOV UR6, UR8 ;  /* 0x0000000800067c82 */ /* 0x000fe20008000000 */
[----:B------:R-:W-:Y:S01]  /*1aa0*/  UMOV UR7, 0x40000040 ;  /* 0x4000004000077882 */ /* 0x000fe20000000000 */
[----:B------:R-:W-:Y:S02]  /*1ab0*/  WARPGROUP.DEPBAR.LE gsb0, 0x0 ;  /* 0x00008000000079c5 */ /* 0x000fe40000010000 */
[----:B------:R-:W-:-:S06]  /*1ac0*/  WARPGROUP.ARRIVE ;  /* 0x00000000000079c5 */ /* 0x000fcc0000000000 */
[----:B------:R-:W-:Y:S01]  /*1ad0*/  IGMMA.64x16x32.S8.S8 R24, gdesc[UR4], RZ, !UPT, gsb0 ;  /* 0x00600000041879f1 */ /* 0x000fe2000c0410ff */
[----:B------:R-:W-:Y:S02]  /*1ae0*/  UIADD3 UR4, UR48, 0x2, URZ ;  /* 0x0000000230047890 */ /* 0x000fe4000fffe03f */
[----:B------:R-:W-:Y:S01]  /*1af0*/  UIADD3 UR6, UR44, 0x2, URZ ;  /* 0x000000022c067890 */ /* 0x000fe2000fffe03f */
[----:B------:R-:W-:Y:S01]  /*1b00*/  UMOV UR5, 0x40000040 ;  /* 0x4000004000057882 */ /* 0x000fe20000000000 */
[----:B------:R-:W-:Y:S01]  /*1b10*/  UMOV UR7, 0x40000040 ;  /* 0x4000004000077882 */ /* 0x000fe20000000000 */
[----:B------:R-:W-:Y:S02]  /*1b20*/  UMOV UR9, UR5 ;  /* 0x0000000500097c82 */ /* 0x000fe40008000000 */
[----:B------:R-:W-:Y:S01]  /*1b30*/  UMOV UR8, UR4 ;  /* 0x0000000400087c82 */ /* 0x000fe20008000000 */
        /* <DEDUP_REMOVED lines=12> */
[----:B------:R-:W-:-:S02]  /*1c00*/  WARPGROUP.DEPBAR.LE gsb0, 0x0 ;  /* 0x00008000000079c5 */ /* 0x000fc40000010000 */
[----:B------:R-:W-:-:S06]  /*1c10*/  WARPGROUP.ARRIVE ;  /* 0x00000000000079c5 */ /* 0x000fcc0000000000 */
[----:B------:R-:W-:Y:S01]  /*1c20*/  IGMMA.64x16x32.S8.S8 R104, gdesc[UR4], R104, gsb0 ;  /* 0x00600000046879f1 */ /* 0x000fe20008041068 */
[----:B------:R-:W-:Y:S01]  /*1c30*/  UMOV UR6, UR10 ;  /* 0x0000000a00067c82 */ /* 0x000fe20008000000 */
[----:B------:R-:W-:Y:S01]  /*1c40*/  UMOV UR7, 0x40000040 ;  /* 0x4000004000077882 */ /* 0x000fe20000000000 */
[----:B------:R-:W-:Y:S01]  /*1c50*/  UMOV UR10, UR14 ;  /* 0x0000000e000a7c82 */ /* 0x000fe20008000000 */
[----:B------:R-:W-:Y:S01]  /*1c60*/  UMOV UR14, UR18 ;  /* 0x00000012000e7c82 */ /* 0x000fe20008000000 */
[----:B------:R-:W-:Y:S02]  /*1c70*/  WARPGROUP.DEPBAR.LE gsb0, 0x0 ;  /* 0x00008000000079c5 */ /* 0x000fe40000010000 */
[----:B------:R-:W-:-:S06]  /*1c80*/  WARPGROUP.ARRIVE ;  /* 0x00000000000079c5 */ /* 0x000fcc0000000000 */
[----:B------:R-:W-:Y:S01]  /*1c90*/  IGMMA.64x16x32.S8.S8 R96, gdesc[UR4], R96, gsb0 ;  /* 0x00600000046079f1 */ /* 0x000fe20008041060 */
[----:B------:R-:W-:Y:S01]  /*1ca0*/  UIADD3 UR6, UR44, 0x202, URZ ;  /* 0x000002022c067890 */ /* 0x000fe2000fffe03f */
[----:B------:R-:W-:-:S06]  /*1cb0*/  UMOV UR7, 0x40000040 ;  /* 0x4000004000077882 */ /* 0x000fcc0000000000 */
[----:B------:R-:W-:Y:S01]  /*1cc0*/  UMOV UR18, UR6 ;  /* 0x0000000600127c82 */ /* 0x000fe20008000000 */
[----:B------:R-:W-:Y:S01]  /*1cd0*/  UIADD3 UR6, UR44, 0x482, URZ ;  /* 0x000004822c067890 */ /* 0x000fe2000fffe03f */
[----:B------:R-:W-:Y:S02]  /*1ce0*/  WARPGROUP.DEPBAR.LE gsb0, 0x0 ;  /* 0x00008000000079c5 */ /* 0x000fe40000010000 */
[----:B------:R-:W-:-:S06]  /*1cf0*/  WARPGROUP.ARRIVE ;  /* 0x00000000000079c5 */ /* 0x000fcc0000000000 */
[----:B------:R-:W-:Y:S01]  /*1d00*/  IGMMA.64x16x32.S8.S8 R88, gdesc[UR8], R88, gsb0 ;  /* 0x00600000085879f1 */ /* 0x000fe20008041058 */
[----:B------:R-:W-:Y:S02]  /*1d10*/  UIADD3 UR8, UR44, 0x502, URZ ;  /* 0x000005022c087890 */ /* 0x000fe4000fffe03f */
[----:B------:R-:W-:Y:S01]  /*1d20*/  UIADD3 UR10, UR44, 0x84, URZ ;  /* 0x000000842c0a7890 */ /* 0x000fe2000fffe03f */
[----:B------:R-:W-:Y:S01]  /*1d30*/  UMOV UR11, 0x40000040 ;  /* 0x40000040000b7882 */ /* 0x000fe20000000000 */
[----:B------:R-:W-:Y:S02]  /*1d40*/  WARPGROUP.DEPBAR.LE gsb0, 0x0 ;  /* 0x00008000000079c5 */ /* 0x000fe40000010000 */
[----:B------:R-:W-:-:S06]  /*1d50*/  WARPGROUP.ARRIVE ;  /* 0x00000000000079c5 */ /* 0x000fcc0000000000 */
[----:B------:R-:W-:Y:S01]  /*1d60*/  IGMMA.64x16x32.S8.S8 R80, gdesc[UR12], R80, gsb0 ;  /* 0x006000000c5079f1 */ /* 0x000fe20008041050 */
        /* <DEDUP_REMOVED lines=30> */
[----:B------:R-:W-:Y:S01]  /*1f50*/  UMOV UR6, UR8 ;  /* 0x0000000800067c82 */ /* 0x000fe20008000000 */
[----:B------:R-:W-:Y:S01]  /*1f60*/  UMOV UR7, 0x40000040 ;  /* 0x4000004000077882 */ /* 0x000fe20000000000 */
[----:B------:R-:W-:Y:S02]  /*1f70*/  WARPGROUP.DEPBAR.LE gsb0, 0x0 ;  /* 0x00008000000079c5 */ /* 0x000fe40000010000 */
[----:B------:R-:W-:-:S06]  /*1f80*/  WARPGROUP.ARRIVE ;  /* 0x00000000000079c5 */ /* 0x000fcc0000000000 */
[----:B------:R-:W-:Y:S01]  /*1f90*/  IGMMA.64x16x32.S8.S8 R24, gdesc[UR4], R24, gsb0 ;  /* 0x00600000041879f1 */ /* 0x000fe20008041018 */
        /* <DEDUP_REMOVED lines=107> */
[----:B------:R-:W-:Y:S02]  /*2650*/  UIADD3 UR6, UR44, 0x486, URZ ;  /* 0x000004862c067890 */ /* 0x000fe4000fffe03f */
[----:B------:R-:W-:Y:S01]  /*2660*/  UIADD3 UR44, UR44, 0x506, URZ ;  /* 0x000005062c2c7890 */ /* 0x000fe2000fffe03f */
[----:B------:R-:W-:Y:S02]  /*2670*/  WARPGROUP.DEPBAR.LE gsb0, 0x0 ;  /* 0x00008000000079c5 */ /* 0x000fe40000010000 */
[----:B------:R-:W-:-:S06]  /*2680*/  WARPGROUP.ARRIVE ;  /* 0x00000000000079c5 */ /* 0x000fcc0000000000 */
[----:B------:R-:W-:Y:S03]  /*2690*/  IGMMA.64x16x32.S8.S8 R88, gdesc[UR8], R88, gsb0 ;  /* 0x00600000085879f1 */ /* 0x000fe60008041058 */
        /* <DEDUP_REMOVED lines=20> */
[----:B------:R-:W-:Y:S01]  /*27e0*/  IGMMA.64x16x32.S8.S8 R32, gdesc[UR4], R32, gsb0 ;  /* 0x00600000042079f1 */ /* 0x000fe20008041020 */
[----:B------:R-:W-:Y:S01]  /*27f0*/  UMOV UR6, UR44 ;  /* 0x0000002c00067c82 */ /* 0x000fe20008000000 */
[----:B------:R-:W-:Y:S01]  /*2800*/  UMOV UR7, 0x40000040 ;  /* 0x4000004000077882 */ /* 0x000fe20000000000 */
[----:B------:R-:W-:Y:S02]  /*2810*/  WARPGROUP.DEPBAR.LE gsb0, 0x0 ;  /* 0x00008000000079c5 */ /* 0x000fe40000010000 */
[----:B------:R-:W-:-:S06]  /*2820*/  WARPGROUP.ARRIVE ;  /* 0x00000000000079c5 */ /* 0x000fcc0000000000 */
[----:B------:R-:W-:Y:S03]  /*2830*/  IGMMA.64x16x32.S8.S8 R24, gdesc[UR4], R24, gsb0 ;  /* 0x00600000041879f1 */ /* 0x000fe60008041018 */
[----:B------:R-:W-:Y:S02]  /*2840*/  WARPGROUP.DEPBAR.LE gsb0, 0x0 ;  /* 0x00008000000079c5 */ /* 0x000fe40000010000 */
[----:B------:R-:W-:Y:S05]  /*2850*/  @!P2 BRA `(.L_x_18) ;  /* 0x00000014002ca947 */ /* 0x000fea0003800000 */
[----:B------:R-:W-:Y:S01]  /*2860*/  UIADD3 UR4, UR37, 0x1, URZ ;  /* 0x0000000125047890 */ /* 0x000fe2000fffe03f */
[----:B01----:R-:W-:Y:S02]  /*2870*/  IMAD.U32 R0, RZ, RZ, UR40 ;  /* 0x00000028ff007e24 */ /* 0x003fe4000f8e00ff */
[----:B------:R-:W-:Y:S01]  /*2880*/  IMAD.U32 R3, RZ, RZ, UR37 ;  /* 0x00000025ff037e24 */ /* 0x000fe2000f8e00ff */
[----:B------:R-:W-:-:S04]  /*2890*/  UISETP.NE.AND UP0, UPT, UR4, 0x5, UPT ;  /* 0x000000050400788c */ /* 0x000fc8000bf05270 */
[----:B------:R-:W-:Y:S02]  /*28a0*/  USEL UR5, URZ, 0x1, UP0 ;  /* 0x000000013f057887 */ /* 0x000fe40008000000 */
[----:B------:R-:W-:Y:S02]  /*28b0*/  USEL UR4, UR4, URZ, UP0 ;  /* 0x0000003f04047287 */ /* 0x000fe40008000000 */
[----:B------:R-:W-:-:S06]  /*28c0*/  ULOP3.LUT UR5, UR36, UR5, URZ, 0x3c, !UPT ;  /* 0x0000000524057292 */ /* 0x000fcc000f8e3c3f */
[----:B------:R-:W-:-:S07]  /*28d0*/  IMAD.U32 R7, RZ, RZ, UR5 ;  /* 0x00000005ff077e24 */ /* 0x000fce000f8e00ff */
.L_x_25:
[----:B0-----:R-:W-:Y:S05]  /*28e0*/  @!P0 BRA `(.L_x_19) ;  /* 0x0000000000048947 */ /* 0x001fea0003800000 */
[----:B------:R-:W-:Y:S01]  /*28f0*/  BPT.TRAP 0x1 ;  /* 0x000000040000795c */ /* 0x000fe20000300000 */
.L_x_19:
[----:B------:R-:W0:Y:S01]  /*2900*/  S2UR UR6, SR_CgaCtaId ;  /* 0x00000000000679c3 */ /* 0x000e220000008800 */
[----:B------:R-:W-:Y:S01]  /*2910*/  UMOV UR5, 0x400 ;  /* 0x0000040000057882 */ /* 0x000fe20000000000 */
[----:B------:R-:W-:Y:S01]  /*2920*/  IMAD.U32 R5, RZ, RZ, UR4 ;  /* 0x00000004ff057e24 */ /* 0x000fe2000f8e00ff */
[----:B------:R-:W-:Y:S01]  /*2930*/  SHF.L.U32 R4, R7, 0x1f, RZ ;  /* 0x0000001f07047819 */ /* 0x000fe200000006ff */
[----:B0-----:R-:W-:-:S06]  /*2940*/  ULEA UR5, UR6, UR5, 0x18 ;  /* 0x0000000506057291 */ /* 0x001fcc000f8ec03f */
[----:B------:R-:W-:-:S04]  /*2950*/  IMAD.U32 R6, RZ, RZ, UR5 ;  /* 0x00000005ff067e24 */ /* 0x000fc8000f8e00ff */
[----:B------:R-:W-:-:S04]  /*2960*/  IMAD R5, R5, 0x8, R6 ;  /* 0x0000000805057824 */ /* 0x000fc800078e0206 */
[----:B------:R0:W1:Y:S01]  /*2970*/  SYNCS.PHASECHK.TRANS64.TRYWAIT P1, [R5+URZ], R4 ;  /* 0x00000004050075a7 */ /* 0x000062000802017f */
[----:B------:R-:W-:Y:S05]  /*2980*/  @!P0 BRA `(.L_x_20) ;  /* 0x0000000000048947 */ /* 0x000fea0003800000 */
[----:B------:R-:W-:Y:S01]  /*2990*/  BPT.TRAP 0x1 ;  /* 0x000000040000795c */ /* 0x000fe20000300000 */
.L_x_20:
[----:B-1----:R-:W-:Y:S05]  /*29a0*/  @P1 BRA `(.L_x_21) ;  /* 0x0000000000081947 */ /* 0x002fea0003800000 */
[----:B------:R-:W1:Y:S02]  /*29b0*/  SYNCS.PHASECHK.TRANS64.TRYWAIT P1, [R5+URZ], R4 ;  /* 0x00000004050075a7 */ /* 0x000e64000802017f */
[----:B-1----:R-:W-:Y:S05]  /*29c0*/  @!P1 BRA `(.L_x_22) ;  /* 0x0000007c00249947 */ /* 0x002fea0003800000 */
.L_x_21:
[----:B------:R-:W-:Y:S01]  /*29d0*/  ULEA UR8, UR4, UR41, 0xa ;  /* 0x0000002904087291 */ /* 0x000fe2000f8e503f */
[----:B------:R-:W-:Y:S01]  /*29e0*/  WARPGROUP.ARRIVE ;  /* 0x00000000000079c5 */ /* 0x000fe20000000000 */
[----:B------:R-:W-:Y:S01]  /*29f0*/  UIMAD UR6, UR4, 0x580, UR42 ;  /* 0x00000580040678a4 */ /* 0x000fe2000f8e022a */
[----:B------:R-:W-:Y:S01]  /*2a00*/  UMOV UR9, 0x40000040 ;  /* 0x4000004000097882 */ /* 0x000fe20000000000 */
[----:B------:R-:W-:Y:S02]  /*2a10*/  UMOV UR11, 0x40000040 ;  /* 0x40000040000b7882 */ /* 0x000fe40000000000 */
[----:B------:R-:W-:Y:S01]  /*2a20*/  UIADD3 UR14, UR6, 0x80, URZ ;  /* 0x00000080060e7890 */ /* 0x000fe2000fffe03f */
[----:B------:R-:W-:Y:S02]  /*2a30*/  UMOV UR12, UR8 ;  /* 0x00000008000c7c82 */ /* 0x000fe40008000000 */
[----:B------:R-:W-:Y:S01]  /*2a40*/  UMOV UR10, UR6 ;  /* 0x00000006000a7c82 */ /* 0x000fe20008000000 */
[----:B------:R-:W-:Y:S01]  /*2a50*/  UMOV UR13, UR9 ;  /* 0x00000009000d7c82 */ /* 0x000fe20008000000 */
[----:B------:R-:W-:Y:S01]  /*2a60*/  IGMMA.64x16x32.S8.S8 R104, gdesc[UR8], R104, gsb0 ;  /* 0x00600000086879f1 */ /* 0x000fe20008041068 */
[----:B------:R-:W-:Y:S01]  /*2a70*/  UMOV UR15, 0x40000040 ;  /* 0x40000040000f7882 */ /* 0x000fe20000000000 */
[----:B------:R-:W-:-:S02]  /*2a80*/  UIADD3 UR5, UR6, 0x100, URZ ;  /* 0x0000010006057890 */ /* 0x000fc4000fffe03f */
[----:B------:R-:W-:Y:S02]  /*2a90*/  UIADD3 UR7, UR6, 0x180, URZ ;  /* 0x0000018006077890 */ /* 0x000fe4000fffe03f */
[----:B------:R-:W-:Y:S01]  /*2aa0*/  UIADD3 UR10, UR6, 0x200, URZ ;  /* 0x00000200060a7890 */ /* 0x000fe2000fffe03f */
[----:B------:R-:W-:Y:S01]  /*2ab0*/  UMOV UR11, 0x40000040 ;  /* 0x40000040000b7882 */ /* 0x000fe20000000000 */
[----:B------:R-:W-:Y:S02]  /*2ac0*/  WARPGROUP.DEPBAR.LE gsb0, 0x0 ;  /* 0x00008000000079c5 */ /* 0x000fe40000010000 */
[----:B------:R-:W-:-:S06]  /*2ad0*/  WARPGROUP.ARRIVE ;  /* 0x00000000000079c5 */ /* 0x000fcc0000000000 */
[----:B------:R-:W-:Y:S01]  /*2ae0*/  IGMMA.64x16x32.S8.S8 R96, gdesc[UR12], R96, gsb0 ;  /* 0x006000000c6079f1 */ /* 0x000fe20008041060 */
[----:B------:R-:W-:Y:S01]  /*2af0*/  UMOV UR12, UR8 ;  /* 0x00000008000c7c82 */ /* 0x000fe20008000000 */
[----:B------:R-:W-:Y:S01]  /*2b00*/  UMOV UR13, UR9 ;  /* 0x00000009000d7c82 */ /* 0x000fe20008000000 */
[----:B------:R-:W-:Y:S01]  /*2b10*/  UMOV UR14, UR5 ;  /* 0x00000005000e7c82 */ /* 0x000fe20008000000 */
[----:B------:R-:W-:Y:S01]  /*2b20*/  UMOV UR15, 0x40000040 ;  /* 0x40000040000f7882 */ /* 0x000fe20000000000 */
[----:B------:R-:W-:Y:S01]  /*2b30*/  UIADD3 UR5, UR6, 0x280, URZ ;  /* 0x0000028006057890 */ /* 0x000fe2000fffe03f */
        /* <DEDUP_REMOVED lines=63> */
[----:B------:R-:W-:Y:S02]  /*2f30*/  UIADD3 UR9, UR6, 0x182, URZ ;  /* 0x0000018206097890 */ /* 0x000fe4000fffe03f */
[----:B------:R-:W-:Y:S01]  /*2f40*/  UIADD3 UR10, UR6, 0x6, URZ ;  /* 0x00000006060a7890 */ /* 0x000fe2000fffe03f */
[----:B------:R-:W-:Y:S02]  /*2f50*/  WARPGROUP.DEPBAR.LE gsb0, 0x0 ;  /* 0x00008000000079c5 */ /* 0x000fe40000010000 */
[----:B------:R-:W-:-:S06]  /*2f60*/  WARPGROUP.ARRIVE ;  /* 0x00000000000079c5 */ /* 0x000fcc0000000000 */
[----:B------:R-:W-:Y:S01]  /*2f70*/  IGMMA.64x16x32.S8.S8 R24, gdesc[UR12], R24, gsb0 ;  /* 0x006000000c1879f1 */ /* 0x000fe20008041018 */
[----:B------:R-:W-:Y:S02]  /*2f80*/  UIADD3 UR12, UR8, 0x2, URZ ;  /* 0x00000002080c7890 */ /* 0x000fe4000fffe03f */
[----:B------:R-:W-:Y:S01]  /*2f90*/  UIADD3 UR14, UR6, 0x2, URZ ;  /* 0x00000002060e7890 */ /* 0x000fe2000fffe03f */
[----:B------:R-:W-:Y:S01]  /*2fa0*/  UMOV UR13, 0x40000040 ;  /* 0x40000040000d7882 */ /* 0x000fe20000000000 */
[----:B------:R-:W-:Y:S01]  /*2fb0*/  UMOV UR15, 0x40000040 ;  /* 0x40000040000f7882 */ /* 0x000fe20000000000 */
[----:B------:R-:W-:Y:S02]  /*2fc0*/  WARPGROUP.DEPBAR.LE gsb0, 0x0 ;  /* 0x00008000000079c5 */ /* 0x000fe40000010000 */
[----:B------:R-:W-:-:S06]  /*2fd0*/  WARPGROUP.ARRIVE ;  /* 0x00000000000079c5 */ /* 0x000fcc0000000000 */
[----:B------:R-:W-:Y:S01]  /*2fe0*/  IGMMA.64x16x32.S8.S8 R104, gdesc[UR12], R104, gsb0 ;  /* 0x006000000c6879f1 */ /* 0x000fe20008041068 */
[----:B------:R-:W-:Y:S01]  /*2ff0*/  UMOV UR14, UR5 ;  /* 0x00000005000e7c82 */ /* 0x000fe20008000000 */
[----:B------:R-:W-:Y:S01]  /*3000*/  UMOV UR15, 0x40000040 ;  /* 0x40000040000f7882 */ /* 0x000fe20000000000 */
[----:B------:R-:W-:Y:S01]  /*3010*/  UIADD3 UR5, UR6, 0x202, URZ ;  /* 0x0000020206057890 */ /* 0x000fe2000fffe03f */
        /* <DEDUP_REMOVED lines=161> */
[----:B------:R-:W-:Y:S02]  /*3a30*/  UIADD3 UR12, UR6, 0x486, URZ ;  /* 0x00000486060c7890 */ /* 0x000fe4000fffe03f */
[----:B------:R-:W-:Y:S01]  /*3a40*/  UIADD3 UR6, UR6, 0x506, URZ ;  /* 0x0000050606067890 */ /* 0x000fe2000fffe03f */
        /* <DEDUP_REMOVED lines=25> */
[----:B------:R-:W-:Y:S01]  /*3be0*/  BPT.TRAP 0x1 ;  /* 0x000000040000795c */ /* 0x000fe20000300000 */
.L_x_23:
[----:B01----:R-:W-:Y:S01]  /*3bf0*/  IMAD R4, R3, 0x8, R6 ;  /* 0x0000000803047824 */ /* 0x003fe200078e0206 */
[----:B------:R-:W-:-:S03]  /*3c00*/  ISETP.GT.U32.AND P1, PT, R18, 0x1, PT ;  /* 0x000000011200780c */ /* 0x000fc60003f24070 */
[----:B------:R-:W-:-:S05]  /*3c10*/  VIADD R4, R4, 0x28 ;  /* 0x0000002804047836 */ /* 0x000fca0000000000 */
[----:B------:R-:W-:-:S04]  /*3c20*/  PRMT R4, RZ, 0x654, R4 ;  /* 0x00000654ff047816 */ /* 0x000fc80000000004 */
[----:B------:R0:W-:Y:S01]  /*3c30*/  SYNCS.ARRIVE.TRANS64.RED.A1T0 RZ, [R4+URZ], RZ ;  /* 0x000000ff04ff79a7 */ /* 0x0001e2000810043f */
[----:B------:R-:W-:Y:S05]  /*3c40*/  @P1 BRA `(.L_x_24) ;  /* 0x0000000000041947 */ /* 0x000fea0003800000 */
[----:B------:R-:W-:Y:S01]  /*3c50*/  BPT.TRAP 0x1 ;  /* 0x000000040000795c */ /* 0x000fe20000300000 */
.L_x_24:
[----:B------:R-:W-:Y:S01]  /*3c60*/  UIADD3 UR4, UR4, 0x1, URZ ;  /* 0x0000000104047890 */ /* 0x000fe2000fffe03f */
[C---:B------:R-:W-:Y:S01]  /*3c70*/  ISETP.GT.AND P2, PT, R0.reuse, 0x1, PT ;  /* 0x000000010000780c */ /* 0x040fe20003f44270 */
[----:B------:R-:W-:Y:S02]  /*3c80*/  VIADD R3, R3, 0x1 ;  /* 0x0000000103037836 */ /* 0x000fe40000000000 */
[----:B------:R-:W-:Y:S01]  /*3c90*/  UISETP.NE.AND UP0, UPT, UR4, 0x5, UPT ;  /* 0x000000050400788c */ /* 0x000fe2000bf05270 */
[----:B------:R-:W-:Y:S02]  /*3ca0*/  VIADD R0, R0, 0xffffffff ;  /* 0xffffffff00007836 */ /* 0x000fe40000000000 */
[C---:B------:R-:W-:Y:S01]  /*3cb0*/  ISETP.NE.AND P1, PT, R3.reuse, 0x5, PT ;  /* 0x000000050300780c */ /* 0x040fe20003f25270 */
[----:B------:R-:W-:Y:S02]  /*3cc0*/  USEL UR5, URZ, 0x1, UP0 ;  /* 0x000000013f057887 */ /* 0x000fe40008000000 */
[----:B------:R-:W-:Y:S01]  /*3cd0*/  USEL UR4, UR4, URZ, UP0 ;  /* 0x0000003f04047287 */ /* 0x000fe20008000000 */
[----:B------:R-:W-:-:S03]  /*3ce0*/  SEL R3, R3, RZ, P1 ;  /* 0x000000ff03037207 */ /* 0x000fc60000800000 */
[----:B------:R-:W-:Y:S01]  /*3cf0*/  LOP3.LUT R7, R7, UR5, RZ, 0x3c, !PT ;  /* 0x0000000507077c12 */ /* 0x000fe2000f8e3cff */
[----:B------:R-:W-:Y:S07]  /*3d00*/  @P2 BRA `(.L_x_25) ;  /* 0xffffffe800f42947 */ /* 0x000fee000383ffff */
.L_x_18:
[----:B01----:R-:W0:Y:S02]  /*3d10*/  LDC R0, c[0x0][0x28c] ;  /* 0x0000a300ff007b82 */ /* 0x003e240000000800 */
[----:B0-----:R-:W-:-:S13]  /*3d20*/  ISETP.GE.AND P1, PT, R0, 0x1, PT ;  /* 0x000000010000780c */ /* 0x001fda0003f26270 */
[----:B------:R-:W-:Y:S05]  /*3d30*/  @!P1 BRA `(.L_x_26) ;  /* 0x0000000000389947 */ /* 0x000fea0003800000 */
[----:B------:R-:W-:Y:S05]  /*3d40*/  @!P0 BRA `(.L_x_27) ;  /* 0x0000000000048947 */ /* 0x000fea0003800000 */
[----:B------:R-:W-:Y:S01]  /*3d50*/  BPT.TRAP 0x1 ;  /* 0x000000040000795c */ /* 0x000fe20000300000 */
.L_x_27:
[----:B------:R-:W-:Y:S01]  /*3d60*/  UIADD3 UR6, UR40, UR37, URZ ;  /* 0x0000002528067290 */ /* 0x000fe2000fffe03f */
[----:B------:R-:W-:-:S03]  /*3d70*/  ISETP.GT.U32.AND P0, PT, R18, 0x1, PT ;  /* 0x000000011200780c */ /* 0x000fc60003f04070 */
[----:B------:R-:W-:-:S04]  /*3d80*/  UIMAD.WIDE.U32 UR4, UR6, -0x33333333, URZ ;  /* 0xcccccccd060478a5 */ /* 0x000fc8000f8e003f */
[----:B------:R-:W-:-:S04]  /*3d90*/  USHF.R.U32.HI UR4, URZ, 0x2, UR5 ;  /* 0x000000023f047899 */ /* 0x000fc80008011605 */
[----:B------:R-:W-:-:S06]  /*3da0*/  UIMAD UR6, UR4, -0x5, UR6 ;  /* 0xfffffffb040678a4 */ /* 0x000fcc000f8e0206 */
[----:B------:R-:W-:-:S04]  /*3db0*/  IMAD.U32 R3, RZ, RZ, UR6 ;  /* 0x00000006ff037e24 */ /* 0x000fc8000f8e00ff */
[----:B------:R-:W-:-:S04]  /*3dc0*/  IMAD R0, R3, 0x8, R6 ;  /* 0x0000000803007824 */ /* 0x000fc800078e0206 */
[----:B------:R-:W-:-:S05]  /*3dd0*/  VIADD R0, R0, 0x28 ;  /* 0x0000002800007836 */ /* 0x000fca0000000000 */
[----:B------:R-:W-:-:S04]  /*3de0*/  PRMT R0, RZ, 0x654, R0 ;  /* 0x00000654ff007816 */ /* 0x000fc80000000000 */
[----:B------:R0:W-:Y:S01]  /*3df0*/  SYNCS.ARRIVE.TRANS64.RED.A1T0 RZ, [R0+URZ], RZ ;  /* 0x000000ff00ff79a7 */ /* 0x0001e2000810043f */
[----:B------:R-:W-:Y:S05]  /*3e00*/  @P0 BRA `(.L_x_26) ;  /* 0x0000000000040947 */ /* 0x000fea0003800000 */
[----:B------:R-:W-:Y:S01]  /*3e10*/  BPT.TRAP 0x1 ;  /* 0x000000040000795c */ /* 0x000fe20000300000 */
.L_x_26:
[----:B------:R-:W-:Y:S01]  /*3e20*/  IMAD R11, R112, 0xb0, RZ ;  /* 0x000000b0700b7824 */ /* 0x000fe200078e02ff */
[----:B------:R-:W-:Y:S01]  /*3e30*/  UIADD3 UR37, UR39, UR37, URZ ;  /* 0x0000002527257290 */ /* 0x000fe2000fffe03f */
[----:B------:R-:W-:Y:S01]  /*3e40*/  IMAD.SHL.U32 R10, R113, 0x80, RZ ;  /* 0x00000080710a7824 */ /* 0x000fe200078e00ff */
[----:B------:R-:W-:Y:S01]  /*3e50*/  ULDC UR7, c[0x0][0x288] ;  /* 0x0000a20000077ab9 */ /* 0x000fe20000000800 */
[----:B------:R-:W-:Y:S01]  /*3e60*/  ULDC UR10, c[0x0][0x284] ;  /* 0x0000a100000a7ab9 */ /* 0x000fe20000000800 */
[----:B------:R-:W-:Y:S01]  /*3e70*/  UISETP.GT.U32.AND UP0, UPT, UR37, 0x4, UPT ;  /* 0x000000042500788c */ /* 0x000fe2000bf04070 */
[C---:B------:R-:W-:Y:S01]  /*3e80*/  ISETP.GE.AND P0, PT, R11.reuse, UR7, PT ;  /* 0x000000070b007c0c */ /* 0x040fe2000bf06270 */
[----:B------:R-:W-:Y:S01]  /*3e90*/  UISETP.GE.U32.AND UP1, UPT, UR39, 0x5, UPT ;  /* 0x000000052700788c */ /* 0x000fe2000bf26070 */
[----:B------:R-:W-:Y:S01]  /*3ea0*/  SHF.R.S32.HI R14, RZ, 0x1f, R19 ;  /* 0x0000001fff0e7819 */ /* 0x000fe20000011413 */
[----:B------:R-:W-:Y:S01]  /*3eb0*/  UISETP.LT.U32.AND UP0, UPT, UR39, 0x5, UP0 ;  /* 0x000000052700788c */ /* 0x000fe20008701070 */
[----:B------:R-:W-:Y:S01]  /*3ec0*/  ISETP.GE.OR P0, PT, R10, UR10, P0 ;  /* 0x0000000a0a007c0c */ /* 0x000fe20008706670 */
[----:B------:R-:W-:Y:S01]  /*3ed0*/  UIMAD.WIDE.U32 UR4, UR37, -0x33333333, URZ ;  /* 0xcccccccd250478a5 */ /* 0x000fe2000f8e003f */
[----:B------:R-:W-:Y:S01]  /*3ee0*/  LOP3.LUT R8, R11, 0x6, R118, 0xf8, !PT ;  /* 0x000000060b087812 */ /* 0x000fe200078ef876 */
[----:B------:R-:W-:Y:S01]  /*3ef0*/  USEL UR6, URZ, 0x1, !UP0 ;  /* 0x000000013f067887 */ /* 0x000fe2000c000000 */
[----:B------:R-:W-:-:S02]  /*3f00*/  ULDC.64 UR8, c[0x0][0x5d0] ;  /* 0x0001740000087ab9 */ /* 0x000fc40000000a00 */
[----:B------:R-:W-:Y:S01]  /*3f10*/  SHF.R.S32.HI R9, RZ, 0x1f, R8 ;  /* 0x0000001fff097819 */ /* 0x000fe20000011408 */
[----:B0-----:R-:W-:Y:S01]  /*3f20*/  IMAD R0, R14, UR8, RZ ;  /* 0x000000080e007c24 */ /* 0x001fe2000f8e02ff */
[----:B------:R-:W-:Y:S02]  /*3f30*/  USHF.R.U32.HI UR4, URZ, 0x2, UR5 ;  /* 0x000000023f047899 */ /* 0x000fe40008011605 */
[----:B------:R-:W-:Y:S01]  /*3f40*/  ULOP3.LUT UR36, UR36, UR6, URZ, 0x3c, !UPT ;  /* 0x0000000624247292 */ /* 0x000fe2000f8e3c3f */
[C---:B------:R-:W-:Y:S01]  /*3f50*/  IMAD R3, R19.reuse, UR9, R0 ;  /* 0x0000000913037c24 */ /* 0x040fe2000f8e0200 */
[----:B------:R-:W-:Y:S01]  /*3f60*/  UIMAD UR37, UR4, -0x5, UR37 ;  /* 0xfffffffb042578a4 */ /* 0x000fe2000f8e0225 */
[----:B------:R-:W-:Y:S01]  /*3f70*/  IMAD.WIDE.U32 R4, R19, UR8, R8 ;  /* 0x0000000813047c25 */ /* 0x000fe2000f8e0008 */
[----:B------:R-:W-:-:S03]  /*3f80*/  @UP1 ULOP3.LUT UR36, UR36, 0x1, UR4, 0x78, !UPT ;  /* 0x0000000124241892 */ /* 0x000fc6000f8e7804 */
[----:B------:R-:W-:Y:S02]  /*3f90*/  IMAD.IADD R5, R5, 0x1, R3 ;  /* 0x0000000105057824 */ /* 0x000fe400078e0203 */
[----:B------:R-:W-:Y:S01]  /*3fa0*/  IMAD.MOV.U32 R0, RZ, RZ, -0x1 ;  /* 0xffffffffff007424 */ /* 0x000fe200078e00ff */
[----:B------:R-:W-:Y:S06]  /*3fb0*/  @P0 BRA `(.L_x_28) ;  /* 0x00000048007c0947 */ /* 0x000fec0003800000 */
[----:B------:R-:W0:Y:S01]  /*3fc0*/  LDC.64 R12, c[0x0][0x5c8] ;  /* 0x00017200ff0c7b82 */ /* 0x000e220000000a00 */
[----:B------:R-:W-:Y:S01]  /*3fd0*/  IMAD.WIDE R20, R113, 0x80, R22 ;  /* 0x0000008071147825 */ /* 0x000fe200078e0216 */
[----:B------:R-:W-:Y:S01]  /*3fe0*/  ULDC.64 UR4, c[0x0][0x5c0] ;  /* 0x0001700000047ab9 */ /* 0x000fe20000000a00 */
[----:B------:R-:W-:Y:S02]  /*3ff0*/  BSSY B0, `(.L_x_28) ;  /* 0x000049b000007945 */ /* 0x000fe40003800000 */
[-C--:B0-----:R-:W-:Y:S02]  /*4000*/  IMAD R3, R21, R12.reuse, RZ ;  /* 0x0000000c15037224 */ /* 0x081fe400078e02ff */
[----:B------:R-:W-:-:S04]  /*4010*/  IMAD.WIDE.U32 R4, R20, R12, R4 ;  /* 0x0000000c14047225 */ /* 0x000fc800078e0004 */
[----:B------:R-:W-:Y:S01]  /*4020*/  IMAD R3, R20, R13, R3 ;  /* 0x0000000d14037224 */ /* 0x000fe200078e0203 */
[----:B------:R-:W-:-:S03]  /*4030*/  IADD3 R4, P0, R4, UR4, RZ ;  /* 0x0000000404047c10 */ /* 0x000fc6000ff1e0ff */
[----:B------:R-:W-:Y:S01]  /*4040*/  IMAD.IADD R3, R5, 0x1, R3 ;  /* 0x0000000105037824 */ /* 0x000fe200078e0203 */
[----:B------:R-:W-:-:S04]  /*4050*/  LEA R6, P1, R12, R4, 0x3 ;  /* 0x000000040c067211 */ /* 0x000fc800078218ff */
[----:B------:R-:W-:Y:S01]  /*4060*/  IADD3.X R5, R3, UR5, RZ, P0, !PT ;  /* 0x0000000503057c10 */ /* 0x000fe200087fe4ff */
[----:B------:R-:W-:Y:S01]  /*4070*/  IMAD.IADD R3, R121, 0x1, -R10 ;  /* 0x0000000179037824 */ /* 0x000fe200078e0a0a */
[----:B-----5:R-:W-:Y:S02]  /*4080*/  ISETP.NE.AND P0, PT, R115, RZ, PT ;  /* 0x000000ff7300720c */ /* 0x020fe40003f05270 */
[----:B------:R-:W-:Y:S01]  /*4090*/  LEA.HI.X R7, R12, R5, R13, 0x3, P1 ;  /* 0x000000050c077211 */ /* 0x000fe200008f1c0d */
[----:B------:R-:W-:-:S10]  /*40a0*/  IMAD.IADD R12, R116, 0x1, -R11 ;  /* 0x00000001740c7824 */ /* 0x000fd400078e0a0b */
[----:B------:R-:W-:Y:S05]  /*40b0*/  @!P0 BRA `(.L_x_29) ;  /* 0x0000003400688947 */ /* 0x000fea0003800000 */
[----:B------:R-:W0:Y:S01]  /*40c0*/  LDC.64 R126, c[0x0][0x5b0] ;  /* 0x00016c00ff7e7b82 */ /* 0x000e220000000a00 */
[----:B------:R-:W-:Y:S01]  /*40d0*/  ULDC.64 UR4, c[0x0][0x5b8] ;  /* 0x00016e0000047ab9 */ /* 0x000fe20000000a00 */
[----:B------:R-:W-:Y:S01]  /*40e0*/  ISETP.GE.AND P3, PT, R12, 0x1, PT ;  /* 0x000000010c00780c */ /* 0x000fe20003f66270 */
[----:B------:R-:W-:Y:S01]  /*40f0*/  IMAD R10, R14, UR4, RZ ;  /* 0x000000040e0a7c24 */ /* 0x000fe2000f8e02ff */
[----:B------:R-:W-:Y:S01]  /*4100*/  BSSY B1, `(.L_x_30) ;  /* 0x000000e000017945 */ /* 0x000fe20003800000 */
[----:B------:R-:W-:Y:S01]  /*4110*/  IMAD.WIDE.U32 R112, R19, UR4, R8 ;  /* 0x0000000413707c25 */ /* 0x000fe2000f8e0008 */
[----:B------:R-:W-:Y:S02]  /*4120*/  ISETP.LT.OR P1, PT, R3, 0x1, !P3 ;  /* 0x000000010300780c */ /* 0x000fe40005f21670 */
[----:B------:R-:W1:Y:S01]  /*4130*/  LDC.64 R128, c[0x0][0x5a8] ;  /* 0x00016a00ff807b82 */ /* 0x000e620000000a00 */
[----:B------:R-:W-:Y:S02]  /*4140*/  IMAD R15, R19, UR5, R10 ;  /* 0x00000005130f7c24 */ /* 0x000fe4000f8e020a */
[----:B------:R-:W-:-:S02]  /*4150*/  IMAD.MOV.U32 R14, RZ, RZ, R112 ;  /* 0x000000ffff0e7224 */ /* 0x000fc400078e0070 */
[----:B------:R-:W-:Y:S02]  /*4160*/  IMAD.IADD R15, R113, 0x1, R15 ;  /* 0x00000001710f7824 */ /* 0x000fe400078e020f */
[-C--:B0-----:R-:W-:Y:S02]  /*4170*/  IMAD R10, R21, R126.reuse, RZ ;  /* 0x0000007e150a7224 */ /* 0x081fe400078e02ff */
[----:B------:R-:W-:-:S04]  /*4180*/  IMAD.WIDE.U32 R8, R20, R126, R14 ;  /* 0x0000007e14087225 */ /* 0x000fc800078e000e */
[----:B------:R-:W-:Y:S01]  /*4190*/  IMAD R123, R20, R127, R10 ;  /* 0x0000007f147b7224 */ /* 0x000fe200078e020a */
[----:B-1----:R-:W-:-:S04]  /*41a0*/  IADD3 R8, P0, R8, R128, RZ ;  /* 0x0000008008087210 */ /* 0x002fc80007f1e0ff */
[----:B------:R-:W-:Y:S01]  /*41b0*/  IADD3.X R9, R129, R9, R123, P0, !PT ;  /* 0x0000000981097210 */ /* 0x000fe200007fe47b */
[----:B------:R-:W-:Y:S08]  /*41c0*/  @P1 BRA `(.L_x_31) ;  /* 0x0000000000041947 */ /* 0x000ff00003800000 */
[----:B------:R0:W5:Y:S02]  /*41d0*/  LDG.E.U8 R122, desc[UR50][R8.64] ;  /* 0x00000032087a7981 */ /* 0x000164000c1e1100 */
.L_x_31:
[----:B------:R-:W-:Y:S05]  /*41e0*/  BSYNC B1 ;  /* 0x0000000000017941 */ /* 0x000fea0003800000 */
.L_x_30:
[----:B-----5:R-:W-:Y:S01]  /*41f0*/  LOP3.LUT R13, R122, 0xffff, RZ, 0xc0, !PT ;  /* 0x0000ffff7a0d7812 */ /* 0x020fe200078ec0ff */
[----:B------:R-:W-:Y:S01]  /*4200*/  IMAD.SHL.U32 R10, R126, 0x8, RZ ;  /* 0x000000087e0a7824 */ /* 0x000fe200078e00ff */
[----:B------:R-:W-:Y:S01]  /*4210*/  ISETP.GE.AND P2, PT, R12, 0x2, PT ;  /* 0x000000020c00780c */ /* 0x000fe20003f46270 */
[----:B------:R-:W-:Y:S01]  /*4220*/  BSSY B1, `(.L_x_32) ;  /* 0x000000e000017945 */ /* 0x000fe20003800000 */
[----:B------:R-:W-:Y:S02]  /*4230*/  PRMT R124, R13, 0x8880, RZ ;  /* 0x000088800d7c7816 */ /* 0x000fe400000000ff */
[----:B------:R-:W-:Y:S02]  /*4240*/  ISETP.LT.OR P0, PT, R3, 0x1, !P2 ;  /* 0x000000010300780c */ /* 0x000fe40005701670 */
[----:B------:R-:W-:Y:S01]  /*4250*/  SHF.L.U64.HI R11, R126, 0x3, R127 ;  /* 0x000000037e0b7819 */ /* 0x000fe2000001027f */
[----:B------:R-:W-:-:S04]  /*4260*/  IMAD R13, R124, R115, RZ ;  /* 0x000000737c0d7224 */ /* 0x000fc800078e02ff */
[----:B------:R-:W-:Y:S02]  /*4270*/  @!P1 IMAD R19, R104, R114, R13 ;  /* 0x0000007268139224 */ /* 0x000fe400078e020d */
[----:B------:R-:W-:-:S03]  /*4280*/  IMAD.WIDE.U32 R10, R20, R126, R10 ;  /* 0x0000007e140a7225 */ /* 0x000fc600078e000a */
[----:B------:R1:W-:Y:S01]  /*4290*/  @!P1 STG.E.U8 desc[UR50][R4.64], R19 ;  /* 0x0000001304009986 */ /* 0x0003e2000c101132 */
[----:B------:R-:W-:Y:S01]  /*42a0*/  IMAD.IADD R21, R123, 0x1, R11 ;  /* 0x000000017b157824 */ /* 0x000fe200078e020b */
[----:B------:R-:W-:Y:S01]  /*42b0*/  IADD3 R10, P4, P5, R112, R128, R10 ;  /* 0x00000080700a7210 */ /* 0x000fe20007d9e00a */
[----:B------:R-:W-:-:S12]  /*42c0*/  @P0 BRA `(.L_x_33) ;  /* 0x00000000000c0947 */ /* 0x000fd80003800000 */
[----:B------:R-:W2:Y:S02]  /*42d0*/  LDG.E.U8 R122, desc[UR50][R8.64+0x1] ;  /* 0x00000132087a7981 */ /* 0x000ea4000c1e1100 */
[----:B--2---:R-:W-:-:S05]  /*42e0*/  PRMT R20, R122, 0x8880, RZ ;  /* 0x000088807a147816 */ /* 0x004fca00000000ff */
[----:B------:R-:W-:-:S07]  /*42f0*/  IMAD R13, R20, R115, RZ ;  /* 0x00000073140d7224 */ /* 0x000fce00078e02ff */
.L_x_33:
[----:B------:R-:W-:Y:S05]  /*4300*/  BSYNC B1 ;  /* 0x0000000000017941 */ /* 0x000fea0003800000 */
.L_x_32:
[----:B------:R-:W-:Y:S01]  /*4310*/  ISETP.LT.OR P3, PT, R3, 0x9, !P3 ;  /* 0x000000090300780c */ /* 0x000fe20005f61670 */
[----:B------:R-:W-:Y:S01]  /*4320*/  @!P0 IMAD R105, R105, R114, R13 ;  /* 0x0000007269698224 */ /* 0x000fe200078e020d */
[C---:B------:R-:W-:Y:S01]  /*4330*/  ISETP.GE.AND P1, PT, R12.reuse, 0x9, PT ;  /* 0x000000090c00780c */ /* 0x040fe20003f26270 */
[----:B------:R-:W-:Y:S01]  /*4340*/  BSSY B1, `(.L_x_34) ;  /* 0x000000b000017945 */ /* 0x000fe20003800000 */
[----:B------:R-:W-:Y:S02]  /*4350*/  IADD3.X R11, R15, R129, R21, P4, P5 ;  /* 0x000000810f0b7210 */ /* 0x000fe400027ea415 */
[----:B------:R2:W-:Y:S01]  /*4360*/  @!P0 STG.E.U8 desc[UR50][R4.64+0x1], R105 ;  /* 0x0000016904008986 */ /* 0x0005e2000c101132 */
[----:B------:R-:W-:Y:S02]  /*4370*/  ISETP.GE.AND P0, PT, R12, 0xa, PT ;  /* 0x0000000a0c00780c */ /* 0x000fe40003f06270 */
[C---:B------:R-:W-:Y:S02]  /*4380*/  ISETP.LT.OR P2, PT, R3.reuse, 0x9, !P2 ;  /* 0x000000090300780c */ /* 0x040fe40005741670 */
[----:B------:R-:W-:-:S02]  /*4390*/  ISETP.LT.OR P5, PT, R3, 0x1, !P1 ;  /* 0x000000010300780c */ /* 0x000fc40004fa1670 */
[----:B------:R-:W-:Y:S01]  /*43a0*/  ISETP.LT.OR P4, PT, R3, 0x1, !P0 ;  /* 0x000000010300780c */ /* 0x000fe20004781670 */
[----:B------:R-:W-:-:S12]  /*43b0*/  @P3 BRA `(.L_x_35) ;  /* 0x00000000000c3947 */ /* 0x000fd80003800000 */
[----:B------:R-:W3:Y:S02]  /*43c0*/  LDG.E.U8 R122, desc[UR50][R10.64] ;  /* 0x000000320a7a7981 */ /* 0x000ee4000c1e1100 */
[----:B---3--:R-:W-:-:S05]  /*43d0*/  PRMT R14, R122, 0x8880, RZ ;  /* 0x000088807a0e7816 */ /* 0x008fca00000000ff */
[----:B------:R-:W-:-:S07]  /*43e0*/  IMAD R13, R14, R115, RZ ;  /* 0x000000730e0d7224 */ /* 0x000fce00078e02ff */
.L_x_35:
[----:B------:R-:W-:Y:S05]  /*43f0*/  BSYNC B1 ;  /* 0x0000000000017941 */ /* 0x000fea0003800000 */
.L_x_34:
[----:B------:R-:W-:Y:S01]  /*4400*/  @!P3 IMAD R15, R106, R114, R13 ;  /* 0x000000726a0fb224 */ /* 0x000fe200078e020d */
[----:B------:R-:W-:Y:S04]  /*4410*/  BSSY B1, `(.L_x_36) ;  /* 0x0000006000017945 */ /* 0x000fe80003800000 */
[----:B------:R3:W-:Y:S01]  /*4420*/  @!P3 STG.E.U8 desc[UR50][R6.64], R15 ;  /* 0x0000000f0600b986 */ /* 0x0007e2000c101132 */
[----:B------:R-:W-:Y:S05]  /*4430*/  @P2 BRA `(.L_x_37) ;  /* 0x00000000000c2947 */ /* 0x000fea0003800000 */
[----:B------:R-:W4:Y:S02]  /*4440*/  LDG.E.U8 R122, desc[UR50][R10.64+0x1] ;  /* 0x000001320a7a7981 */ /* 0x000f24000c1e1100 */
[----:B----4-:R-:W-:-:S05]  /*4450*/  PRMT R14, R122, 0x8880, RZ ;  /* 0x000088807a0e7816 */ /* 0x010fca00000000ff */
[----:B------:R-:W-:-:S07]  /*4460*/  IMAD R13, R14, R115, RZ ;  /* 0x000000730e0d7224 */ /* 0x000fce00078e02ff */
.L_x_37:
[----:B------:R-:W-:Y:S05]  /*4470*/  BSYNC B1 ;  /* 0x0000000000017941 */ /* 0x000fea0003800000 */
.L_x_36:
[----:B------:R-:W-:Y:S01]  /*4480*/  @!P2 IMAD R107, R107, R114, R13 ;  /* 0x000000726b6ba224 */ /* 0x000fe200078e020d */
[----:B------:R-:W-:Y:S04]  /*4490*/  BSSY B1, `(.L_x_38) ;  /* 0x0000006000017945 */ /* 0x000fe80003800000 */
[----:B------:R4:W-:Y:S01]  /*44a0*/  @!P2 STG.E.U8 desc[UR50][R6.64+0x1], R107 ;  /* 0x0000016b0600a986 */ /* 0x0009e2000c101132 */
[----:B------:R-:W-:Y:S05]  /*44b0*/  @P5 BRA `(.L_x_39) ;  /* 0x00000000000c5947 */ /* 0x000fea0003800000 */
[----:B------:R-:W5:Y:S02]  /*44c0*/  LDG.E.U8 R122, desc[UR50][R8.64+0x8] ;  /* 0x00000832087a7981 */ /* 0x000f64000c1e1100 */
[----:B-----5:R-:W-:-:S05]  /*44d0*/  PRMT R14, R122, 0x8880, RZ ;  /* 0x000088807a0e7816 */ /* 0x020fca00000000ff */
[----:B------:R-:W-:-:S07]  /*44e0*/  IMAD R13, R14, R115, RZ ;  /* 0x000000730e0d7224 */ /* 0x000fce00078e02ff */
.L_x_39:
[----:B------:R-:W-:Y:S05]  /*44f0*/  BSYNC B1 ;  /* 0x0000000000017941 */ /* 0x000fea0003800000 */
.L_x_38:
[----:B---3--:R-:W-:Y:S01]  /*4500*/  @!P5 IMAD R15, R108, R114, R13 ;  /* 0x000000726c0fd224 */ /* 0x008fe200078e020d */
[----:B------:R-:W-:Y:S04]  /*4510*/  BSSY B1, `(.L_x_40) ;  /* 0x0000006000017945 */ /* 0x000fe80003800000 */
[----:B------:R3:W-:Y:S01]  /*4520*/  @!P5 STG.E.U8 desc[UR50][R4.64+0x8], R15 ;  /* 0x0000080f0400d986 */ /* 0x0007e2000c101132 */
[----:B------:R-:W-:Y:S05]  /*4530*/  @P4 BRA `(.L_x_41) ;  /* 0x00000000000c4947 */ /* 0x000fea0003800000 */
[----:B------:R-:W5:Y:S02]  /*4540*/  LDG.E.U8 R122, desc[UR50][R8.64+0x9] ;  /* 0x00000932087a7981 */ /* 0x000f64000c1e1100 */
[----:B-----5:R-:W-:-:S05]  /*4550*/  PRMT R14, R122, 0x8880, RZ ;  /* 0x000088807a0e7816 */ /* 0x020fca00000000ff */
[----:B------:R-:W-:-:S07]  /*4560*/  IMAD R13, R14, R115, RZ ;  /* 0x000000730e0d7224 */ /* 0x000fce00078e02ff */
.L_x_41:
[----:B------:R-:W-:Y:S05]  /*4570*/  BSYNC B1 ;  /* 0x0000000000017941 */ /* 0x000fea0003800000 */
.L_x_40:
[----:B------:R-:W-:Y:S01]  /*4580*/  ISETP.LT.OR P1, PT, R3, 0x9, !P1 ;  /* 0x000000090300780c */ /* 0x000fe20004f21670 */
[----:B------:R-:W-:Y:S01]  /*4590*/  @!P4 IMAD R109, R109, R114, R13 ;  /* 0x000000726d6dc224 */ /* 0x000fe200078e020d */
[C---:B------:R-:W-:Y:S01]  /*45a0*/  ISETP.GE.AND P3, PT, R12.reuse, 0x11, PT ;  /* 0x000000110c00780c */ /* 0x040fe20003f66270 */
[----:B------:R-:W-:Y:S01]  /*45b0*/  BSSY B1, `(.L_x_42) ;  /* 0x000000a000017945 */ /* 0x000fe20003800000 */
[----:B------:R-:W-:Y:S02]  /*45c0*/  ISETP.GE.AND P2, PT, R12, 0x12, PT ;  /* 0x000000120c00780c */ /* 0x000fe40003f46270 */
[----:B------:R0:W-:Y:S01]  /*45d0*/  @!P4 STG.E.U8 desc[UR50][R4.64+0x9], R109 ;  /* 0x0000096d0400c986 */ /* 0x0001e2000c101132 */
[C---:B------:R-:W-:Y:S02]  /*45e0*/  ISETP.LT.OR P0, PT, R3.reuse, 0x9, !P0 ;  /* 0x000000090300780c */ /* 0x040fe40004701670 */
[C---:B------:R-:W-:Y:S02]  /*45f0*/  ISETP.LT.OR P5, PT, R3.reuse, 0x1, !P3 ;  /* 0x000000010300780c */ /* 0x040fe40005fa1670 */
[----:B------:R-:W-:-:S02]  /*4600*/  ISETP.LT.OR P4, PT, R3, 0x1, !P2 ;  /* 0x000000010300780c */ /* 0x000fc40005781670 */
[----:B------:R-:W-:Y:S11]  /*4610*/  @P1 BRA `(.L_x_43) ;  /* 0x00000000000c1947 */ /* 0x000ff60003800000 */
[----:B------:R-:W5:Y:S02]  /*4620*/  LDG.E.U8 R122, desc[UR50][R10.64+0x8] ;  /* 0x000008320a7a7981 */ /* 0x000f64000c1e1100 */
[----:B-----5:R-:W-:-:S05]  /*4630*/  PRMT R14, R122, 0x8880, RZ ;  /* 0x000088807a0e7816 */ /* 0x020fca00000000ff */
[----:B------:R-:W-:-:S07]  /*4640*/  IMAD R13, R14, R115, RZ ;  /* 0x000000730e0d7224 */ /* 0x000fce00078e02ff */
.L_x_43:
[----:B------:R-:W-:Y:S05]  /*4650*/  BSYNC B1 ;  /* 0x0000000000017941 */ /* 0x000fea0003800000 */
.L_x_42:
[----:B---3--:R-:W-:Y:S01]  /*4660*/  @!P1 IMAD R15, R110, R114, R13 ;  /* 0x000000726e0f9224 */ /* 0x008fe200078e020d */
[----:B------:R-:W-:Y:S04]  /*4670*/  BSSY B1, `(.L_x_44) ;  /* 0x0000006000017945 */ /* 0x000fe80003800000 */
[----:B------:R3:W-:Y:S01]  /*4680*/  @!P1 STG.E.U8 desc[UR50][R6.64+0x8], R15 ;  /* 0x0000080f06009986 */ /* 0x0007e2000c101132 */
[----:B------:R-:W-:Y:S05]  /*4690*/  @P0 BRA `(.L_x_45) ;  /* 0x00000000000c0947 */ /* 0x000fea0003800000 */
[----:B------:R-:W5:Y:S02]  /*46a0*/  LDG.E.U8 R122, desc[UR50][R10.64+0x9] ;  /* 0x000009320a7a7981 */ /* 0x000f64000c1e1100 */
[----:B-----5:R-:W-:-:S05]  /*46b0*/  PRMT R14, R122, 0x8880, RZ ;  /* 0x000088807a0e7816 */ /* 0x020fca00000000ff */
[----:B------:R-:W-:-:S07]  /*46c0*/  IMAD R13, R14, R115, RZ ;  /* 0x000000730e0d7224 */ /* 0x000fce00078e02ff */
.L_x_45:
[----:B------:R-:W-:Y:S05]  /*46d0*/  BSYNC B1 ;  /* 0x0000000000017941 */ /* 0x000fea0003800000 */
.L_x_44:
[----:B------:R-:W-:Y:S01]  /*46e0*/  @!P0 IMAD R111, R111, R114, R13 ;  /* 0x000000726f6f8224 */ /* 0x000fe200078e020d */
[----:B------:R-:W-:Y:S04]  /*46f0*/  BSSY B1, `(.L_x_46) ;  /* 0x0000006000017945 */ /* 0x000fe80003800000 */
[----:B------:R0:W-:Y:S01]  /*4700*/  @!P0 STG.E.U8 desc[UR50][R6.64+0x9], R111 ;  /* 0x0000096f06008986 */ /* 0x0001e2000c101132 */
[----:B------:R-:W-:Y:S05]  /*4710*/  @P5 BRA `(.L_x_47) ;  /* 0x00000000000c5947 */ /* 0x000fea0003800000 */
[----:B------:R-:W5:Y:S02]  /*4720*/  LDG.E.U8 R122, desc[UR50][R8.64+0x10] ;  /* 0x00001032087a7981 */ /* 0x000f64000c1e1100 */
[----:B-----5:R-:W-:-:S05]  /*4730*/  PRMT R14, R122, 0x8880, RZ ;  /* 0x000088807a0e7816 */ /* 0x020fca00000000ff */
[----:B------:R-:W-:-:S07]  /*4740*/  IMAD R13, R14, R115, RZ ;  /* 0x000000730e0d7224 */ /* 0x000fce00078e02ff */
.L_x_47:
[----:B------:R-:W-:Y:S05]  /*4750*/  BSYNC B1 ;  /* 0x0000000000017941 */ /* 0x000fea0003800000 */
.L_x_46:
[----:B---3--:R-:W-:Y:S01]  /*4760*/  @!P5 IMAD R15, R96, R114, R13 ;  /* 0x00000072600fd224 */ /* 0x008fe200078e020d */
[----:B------:R-:W-:Y:S04]  /*4770*/  BSSY B1, `(.L_x_48) ;  /* 0x0000006000017945 */ /* 0x000fe80003800000 */
[----:B------:R3:W-:Y:S01]  /*4780*/  @!P5 STG.E.U8 desc[UR50][R4.64+0x10], R15 ;  /* 0x0000100f0400d986 */ /* 0x0007e2000c101132 */
[----:B------:R-:W-:Y:S05]  /*4790*/  @P4 BRA `(.L_x_49) ;  /* 0x00000000000c4947 */ /* 0x000fea0003800000 */
[----:B------:R-:W5:Y:S02]  /*47a0*/  LDG.E.U8 R122, desc[UR50][R8.64+0x11] ;  /* 0x00001132087a7981 */ /* 0x000f64000c1e1100 */
[----:B-----5:R-:W-:-:S05]  /*47b0*/  PRMT R14, R122, 0x8880, RZ ;  /* 0x000088807a0e7816 */ /* 0x020fca00000000ff */
[----:B------:R-:W-:-:S07]  /*47c0*/  IMAD R13, R14, R115, RZ ;  /* 0x000000730e0d7224 */ /* 0x000fce00078e02ff */
.L_x_49:
[----:B------:R-:W-:Y:S05]  /*47d0*/  BSYNC B1 ;  /* 0x0000000000017941 */ /* 0x000fea0003800000 */
.L_x_48:
        /* <DEDUP_REMOVED lines=13> */
.L_x_51:
[----:B------:R-:W-:Y:S05]  /*48b0*/  BSYNC B1 ;  /* 0x0000000000017941 */ /* 0x000fea0003800000 */
.L_x_50:
[----:B---3--:R-:W-:Y:S01]  /*48c0*/  @!P3 IMAD R15, R98, R114, R13 ;  /* 0x00000072620fb224 */ /* 0x008fe200078e020d */
[----:B------:R-:W-:Y:S04]  /*48d0*/  BSSY B1, `(.L_x_52) ;  /* 0x0000006000017945 */ /* 0x000fe80003800000 */
[----:B------:R3:W-:Y:S01]  /*48e0*/  @!P3 STG.E.U8 desc[UR50][R6.64+0x10], R15 ;  /* 0x0000100f0600b986 */ /* 0x0007e2000c101132 */
[----:B------:R-:W-:Y:S05]  /*48f0*/  @P2 BRA `(.L_x_53) ;  /* 0x00000000000c2947 */ /* 0x000fea0003800000 */
[----:B------:R-:W5:Y:S02]  /*4900*/  LDG.E.U8 R122, desc[UR50][R10.64+0x11] ;  /* 0x000011320a7a7981 */ /* 0x000f64000c1e1100 */
[----:B-----5:R-:W-:-:S05]  /*4910*/  PRMT R14, R122, 0x8880, RZ ;  /* 0x000088807a0e7816 */ /* 0x020fca00000000ff */
[----:B------:R-:W-:-:S07]  /*4920*/  IMAD R13, R14, R115, RZ ;  /* 0x000000730e0d7224 */ /* 0x000fce00078e02ff */
.L_x_53:
[----:B------:R-:W-:Y:S05]  /*4930*/  BSYNC B1 ;  /* 0x0000000000017941 */ /* 0x000fea0003800000 */
.L_x_52:
[----:B------:R-:W-:Y:S01]  /*4940*/  @!P2 IMAD R99, R99, R114, R13 ;  /* 0x000000726363a224 */ /* 0x000fe200078e020d */
[----:B------:R-:W-:Y:S04]  /*4950*/  BSSY B1, `(.L_x_54) ;  /* 0x0000006000017945 */ /* 0x000fe80003800000 */
[----:B------:R0:W-:Y:S01]  /*4960*/  @!P2 STG.E.U8 desc[UR50][R6.64+0x11], R99 ;  /* 0x000011630600a986 */ /* 0x0001e2000c101132 */
[----:B------:R-:W-:Y:S05]  /*4970*/  @P5 BRA `(.L_x_55) ;  /* 0x00000000000c5947 */ /* 0x000fea0003800000 */
[----:B------:R-:W5:Y:S02]  /*4980*/  LDG.E.U8 R122, desc[UR50][R8.64+0x18] ;  /* 0x00001832087a7981 */ /* 0x000f64000c1e1100 */
[----:B-----5:R-:W-:-:S05]  /*4990*/  PRMT R14, R122, 0x8880, RZ ;  /* 0x000088807a0e7816 */ /* 0x020fca00000000ff */
[----:B------:R-:W-:-:S07]  /*49a0*/  IMAD R13, R14, R115, RZ ;  /* 0x000000730e0d7224 */ /* 0x000fce00078e02ff */
.L_x_55:
[----:B------:R-:W-:Y:S05]  /*49b0*/  BSYNC B1 ;  /* 0x0000000000017941 */ /* 0x000fea0003800000 */
.L_x_54:
[----:B---3--:R-:W-:Y:S01]  /*49c0*/  @!P5 IMAD R15, R100, R114, R13 ;  /* 0x00000072640fd224 */ /* 0x008fe200078e020d */
[----:B------:R-:W-:Y:S04]  /*49d0*/  BSSY B1, `(.L_x_56) ;  /* 0x0000006000017945 */ /* 0x000fe80003800000 */
[----:B------:R3:W-:Y:S01]  /*49e0*/  @!P5 STG.E.U8 desc[UR50][R4.64+0x18], R15 ;  /* 0x0000180f0400d986 */ /* 0x0007e2000c101132 */
[----:B------:R-:W-:Y:S05]  /*49f0*/  @P4 BRA `(.L_x_57) ;  /* 0x00000000000c4947 */ /* 0x000fea0003800000 */
[----:B------:R-:W5:Y:S02]  /*4a00*/  LDG.E.U8 R122, desc[UR50][R8.64+0x19] ;  /* 0x00001932087a7981 */ /* 0x000f64000c1e1100 */
[----:B-----5:R-:W-:-:S05]  /*4a10*/  PRMT R14, R122, 0x8880, RZ ;  /* 0x000088807a0e7816 */ /* 0x020fca00000000ff */
[----:B------:R-:W-:-:S07]  /*4a20*/  IMAD R13, R14, R115, RZ ;  /* 0x000000730e0d7224 */ /* 0x000fce00078e02ff */
.L_x_57:
[----:B------:R-:W-:Y:S05]  /*4a30*/  BSYNC B1 ;  /* 0x0000000000017941 */ /* 0x000fea0003800000 */
.L_x_56:
        /* <DEDUP_REMOVED lines=13> */
.L_x_59:
[----:B------:R-:W-:Y:S05]  /*4b10*/  BSYNC B1 ;  /* 0x0000000000017941 */ /* 0x000fea0003800000 */
.L_x_58:
[----:B---3--:R-:W-:Y:S01]  /*4b20*/  @!P1 IMAD R15, R102, R114, R13 ;  /* 0x00000072660f9224 */ /* 0x008fe200078e020d */
[----:B------:R-:W-:Y:S04]  /*4b30*/  BSSY B1, `(.L_x_60) ;  /* 0x0000006000017945 */ /* 0x000fe80003800000 */
[----:B------:R3:W-:Y:S01]  /*4b40*/  @!P1 STG.E.U8 desc[UR50][R6.64+0x18], R15 ;  /* 0x0000180f06009986 */ /* 0x0007e2000c101132 */
[----:B------:R-:W-:Y:S05]  /*4b50*/  @P0 BRA `(.L_x_61) ;  /* 0x00000000000c0947 */ /* 0x000fea0003800000 */
[----:B------:R-:W5:Y:S02]  /*4b60*/  LDG.E.U8 R122, desc[UR50][R10.64+0x19] ;  /* 0x000019320a7a7981 */ /* 0x000f64000c1e1100 */
[----:B-----5:R-:W-:-:S05]  /*4b70*/  PRMT R14, R122, 0x8880, RZ ;  /* 0x000088807a0e7816 */ /* 0x020fca00000000ff */
[----:B------:R-:W-:-:S07]  /*4b80*/  IMAD R13, R14, R115, RZ ;  /* 0x000000730e0d7224 */ /* 0x000fce00078e02ff */
.L_x_61:
[----:B------:R-:W-:Y:S05]  /*4b90*/  BSYNC B1 ;  /* 0x0000000000017941 */ /* 0x000fea0003800000 */
.L_x_60:
[----:B------:R-:W-:Y:S01]  /*4ba0*/  @!P0 IMAD R103, R103, R114, R13 ;  /* 0x0000007267678224 */ /* 0x000fe200078e020d */
[----:B------:R-:W-:Y:S04]  /*4bb0*/  BSSY B1, `(.L_x_62) ;  /* 0x0000006000017945 */ /* 0x000fe80003800000 */
[----:B------:R0:W-:Y:S01]  /*4bc0*/  @!P0 STG.E.U8 desc[UR50][R6.64+0x19], R103 ;  /* 0x0000196706008986 */ /* 0x0001e2000c101132 */
[----:B------:R-:W-:Y:S05]  /*4bd0*/  @P5 BRA `(.L_x_63) ;  /* 0x00000000000c5947 */ /* 0x000fea0003800000 */
[----:B------:R-:W5:Y:S02]  /*4be0*/  LDG.E.U8 R122, desc[UR50][R8.64+0x20] ;  /* 0x00002032087a7981 */ /* 0x000f64000c1e1100 */
[----:B-----5:R-:W-:-:S05]  /*4bf0*/  PRMT R14, R122, 0x8880, RZ ;  /* 0x000088807a0e7816 */ /* 0x020fca00000000ff */
[----:B------:R-:W-:-:S07]  /*4c00*/  IMAD R13, R14, R115, RZ ;  /* 0x000000730e0d7224 */ /* 0x000fce00078e02ff */
.L_x_63:
[----:B------:R-:W-:Y:S05]  /*4c10*/  BSYNC B1 ;  /* 0x0000000000017941 */ /* 0x000fea0003800000 */
.L_x_62:
[----:B---3--:R-:W-:Y:S01]  /*4c20*/  @!P5 IMAD R15, R88, R114, R13 ;  /* 0x00000072580fd224 */ /* 0x008fe200078e020d */
[----:B------:R-:W-:Y:S04]  /*4c30*/  BSSY B1, `(.L_x_64) ;  /* 0x0000006000017945 */ /* 0x000fe80003800000 */
[----:B------:R3:W-:Y:S01]  /*4c40*/  @!P5 STG.E.U8 desc[UR50][R4.64+0x20], R15 ;  /* 0x0000200f0400d986 */ /* 0x0007e2000c101132 */
[----:B------:R-:W-:Y:S05]  /*4c50*/  @P4 BRA `(.L_x_65) ;  /* 0x00000000000c4947 */ /* 0x000fea0003800000 */
[----:B------:R-:W5:Y:S02]  /*4c60*/  LDG.E.U8 R122, desc[UR50][R8.64+0x21] ;  /* 0x00002132087a7981 */ /* 0x000f64000c1e1100 */
[----:B-----5:R-:W-:-:S05]  /*4c70*/  PRMT R14, R122, 0x8880, RZ ;  /* 0x000088807a0e7816 */ /* 0x020fca00000000ff */
[----:B------:R-:W-:-:S07]  /*4c80*/  IMAD R13, R14, R115, RZ ;  /* 0x000000730e0d7224 */ /* 0x000fce00078e02ff */
.L_x_65:
[----:B------:R-:W-:Y:S05]  /*4c90*/  BSYNC B1 ;  /* 0x0000000000017941 */ /* 0x000fea0003800000 */
.L_x_64:
        /* <DEDUP_REMOVED lines=13> */
.L_x_67:
[----:B------:R-:W-:Y:S05]  /*4d70*/  BSYNC B1 ;  /* 0x0000000000017941 */ /* 0x000fea0003800000 */
.L_x_66:
[----:B---3--:R-:W-:Y:S01]  /*4d80*/  @!P3 IMAD R15, R90, R114, R13 ;  /* 0x000000725a0fb224 */ /* 0x008fe200078e020d */
[----:B------:R-:W-:Y:S04]  /*4d90*/  BSSY B1, `(.L_x_68) ;  /* 0x0000006000017945 */ /* 0x000fe80003800000 */
[----:B------:R3:W-:Y:S01]  /*4da0*/  @!P3 STG.E.U8 desc[UR50][R6.64+0x20], R15 ;  /* 0x0000200f0600b986 */ /* 0x0007e2000c101132 */
[----:B------:R-:W-:Y:S05]  /*4db0*/  @P2 BRA `(.L_x_69) ;  /* 0x00000000000c2947 */ /* 0x000fea0003800000 */
[----:B------:R-:W5:Y:S02]  /*4dc0*/  LDG.E.U8 R122, desc[UR50][R10.64+0x21] ;  /* 0x000021320a7a7981 */ /* 0x000f64000c1e1100 */
[----:B-----5:R-:W-:-:S05]  /*4dd0*/  PRMT R14, R122, 0x8880, RZ ;  /* 0x000088807a0e7816 */ /* 0x020fca00000000ff */
[----:B------:R-:W-:-:S07]  /*4de0*/  IMAD R13, R14, R115, RZ ;  /* 0x000000730e0d7224 */ /* 0x000fce00078e02ff */
.L_x_69:
[----:B------:R-:W-:Y:S05]  /*4df0*/  BSYNC B1 ;  /* 0x0000000000017941 */ /* 0x000fea0003800000 */
.L_x_68:
[----:B------:R-:W-:Y:S01]  /*4e00*/  @!P2 IMAD R91, R91, R114, R13 ;  /* 0x000000725b5ba224 */ /* 0x000fe200078e020d */
[----:B------:R-:W-:Y:S04]  /*4e10*/  BSSY B1, `(.L_x_70) ;  /* 0x0000006000017945 */ /* 0x000fe80003800000 */
[----:B------:R0:W-:Y:S01]  /*4e20*/  @!P2 STG.E.U8 desc[UR50][R6.64+0x21], R91 ;  /* 0x0000215b0600a986 */ /* 0x0001e2000c101132 */
[----:B------:R-:W-:Y:S05]  /*4e30*/  @P5 BRA `(.L_x_71) ;  /* 0x00000000000c5947 */ /* 0x000fea0003800000 */
[----:B------:R-:W5:Y:S02]  /*4e40*/  LDG.E.U8 R122, desc[UR50][R8.64+0x28] ;  /* 0x00002832087a7981 */ /* 0x000f64000c1e1100 */
[----:B-----5:R-:W-:-:S05]  /*4e50*/  PRMT R14, R122, 0x8880, RZ ;  /* 0x000088807a0e7816 */ /* 0x020fca00000000ff */
[----:B------:R-:W-:-:S07]  /*4e60*/  IMAD R13, R14, R115, RZ ;  /* 0x000000730e0d7224 */ /* 0x000fce00078e02ff */
.L_x_71:
[----:B------:R-:W-:Y:S05]  /*4e70*/  BSYNC B1 ;  /* 0x0000000000017941 */ /* 0x000fea0003800000 */
.L_x_70:
[----:B---3--:R-:W-:Y:S01]  /*4e80*/  @!P5 IMAD R15, R92, R114, R13 ;  /* 0x000000725c0fd224 */ /* 0x008fe200078e020d */
[----:B------:R-:W-:Y:S04]  /*4e90*/  BSSY B1, `(.L_x_72) ;  /* 0x0000006000017945 */ /* 0x000fe80003800000 */
[----:B------:R3:W-:Y:S01]  /*4ea0*/  @!P5 STG.E.U8 desc[UR50][R4.64+0x28], R15 ;  /* 0x0000280f0400d986 */ /* 0x0007e2000c101132 */
[----:B------:R-:W-:Y:S05]  /*4eb0*/  @P4 BRA `(.L_x_73) ;  /* 0x00000000000c4947 */ /* 0x000fea0003800000 */
[----:B------:R-:W5:Y:S02]  /*4ec0*/  LDG.E.U8 R122, desc[UR50][R8.64+0x29] ;  /* 0x00002932087a7981 */ /* 0x000f64000c1e1100 */
[----:B-----5:R-:W-:-:S05]  /*4ed0*/  PRMT R14, R122, 0x8880, RZ ;  /* 0x000088807a0e7816 */ /* 0x020fca00000000ff */
[----:B------:R-:W-:-:S07]  /*4ee0*/  IMAD R13, R14, R115, RZ ;  /* 0x000000730e0d7224 */ /* 0x000fce00078e02ff */
.L_x_73:
[----:B------:R-:W-:Y:S05]  /*4ef0*/  BSYNC B1 ;  /* 0x0000000000017941 */ /* 0x000fea0003800000 */
.L_x_72:
        /* <DEDUP_REMOVED lines=13> */
.L_x_75:
[----:B------:R-:W-:Y:S05]  /*4fd0*/  BSYNC B1 ;  /* 0x0000000000017941 */ /* 0x000fea0003800000 */
.L_x_74:
[----:B---3--:R-:W-:Y:S01]  /*4fe0*/  @!P1 IMAD R15, R94, R114, R13 ;  /* 0x000000725e0f9224 */ /* 0x008fe200078e020d */
[----:B------:R-:W-:Y:S04]  /*4ff0*/  BSSY B1, `(.L_x_76) ;  /* 0x0000006000017945 */ /* 0x000fe80003800000 */
[----:B------:R3:W-:Y:S01]  /*5000*/  @!P1 STG.E.U8 desc[UR50][R6.64+0x28], R15 ;  /* 0x0000280f06009986 */ /* 0x0007e2000c101132 */
[----:B------:R-:W-:Y:S05]  /*5010*/  @P0 BRA `(.L_x_77) ;  /* 0x00000000000c0947 */ /* 0x000fea0003800000 */
[----:B------:R-:W5:Y:S02]  /*5020*/  LDG.E.U8 R122, desc[UR50][R10.64+0x29] ;  /* 0x000029320a7a7981 */ /* 0x000f64000c1e1100 */
[----:B-----5:R-:W-:-:S05]  /*5030*/  PRMT R14, R122, 0x8880, RZ ;  /* 0x000088807a0e7816 */ /* 0x020fca00000000ff */
[----:B------:R-:W-:-:S07]  /*5040*/  IMAD R13, R14, R115, RZ ;  /* 0x000000730e0d7224 */ /* 0x000fce00078e02ff */
.L_x_77:
[----:B------:R-:W-:Y:S05]  /*5050*/  BSYNC B1 ;  /* 0x0000000000017941 */ /* 0x000fea0003800000 */
.L_x_76:
[----:B------:R-:W-:Y:S01]  /*5060*/  @!P0 IMAD R95, R95, R114, R13 ;  /* 0x000000725f5f8224 */ /* 0x000fe200078e020d */
[----:B------:R-:W-:Y:S04]  /*5070*/  BSSY B1, `(.L_x_78) ;  /* 0x0000006000017945 */ /* 0x000fe80003800000 */
[----:B------:R0:W-:Y:S01]  /*5080*/  @!P0 STG.E.U8 desc[UR50][R6.64+0x29], R95 ;  /* 0x0000295f06008986 */ /* 0x0001e2000c101132 */
[----:B------:R-:W-:Y:S05]  /*5090*/  @P5 BRA `(.L_x_79) ;  /* 0x00000000000c5947 */ /* 0x000fea0003800000 */
[----:B------:R-:W5:Y:S02]  /*50a0*/  LDG.E.U8 R122, desc[UR50][R8.64+0x30] ;  /* 0x00003032087a7981 */ /* 0x000f64000c1e1100 */
[----:B-----5:R-:W-:-:S05]  /*50b0*/  PRMT R14, R122, 0x8880, RZ ;  /* 0x000088807a0e7816 */ /* 0x020fca00000000ff */
[----:B------:R-:W-:-:S07]  /*50c0*/  IMAD R13, R14, R115, RZ ;  /* 0x000000730e0d7224 */ /* 0x000fce00078e02ff */
.L_x_79:
[----:B------:R-:W-:Y:S05]  /*50d0*/  BSYNC B1 ;  /* 0x0000000000017941 */ /* 0x000fea0003800000 */
.L_x_78:
[----:B---3--:R-:W-:Y:S01]  /*50e0*/  @!P5 IMAD R15, R80, R114, R13 ;  /* 0x00000072500fd224 */ /* 0x008fe200078e020d */
[----:B------:R-:W-:Y:S04]  /*50f0*/  BSSY B1, `(.L_x_80) ;  /* 0x0000006000017945 */ /* 0x000fe80003800000 */
[----:B------:R3:W-:Y:S01]  /*5100*/  @!P5 STG.E.U8 desc[UR50][R4.64+0x30], R15 ;  /* 0x0000300f0400d986 */ /* 0x0007e2000c101132 */
[----:B------:R-:W-:Y:S05]  /*5110*/  @P4 BRA `(.L_x_81) ;  /* 0x00000000000c4947 */ /* 0x000fea0003800000 */
[----:B------:R-:W5:Y:S02]  /*5120*/  LDG.E.U8 R122, desc[UR50][R8.64+0x31] ;  /* 0x00003132087a7981 */ /* 0x000f64000c1e1100 */
[----:B-----5:R-:W-:-:S05]  /*5130*/  PRMT R14, R122, 0x8880, RZ ;  /* 0x000088807a0e7816 */ /* 0x020fca00000000ff */
[----:B------:R-:W-:-:S07]  /*5140*/  IMAD R13, R14, R115, RZ ;  /* 0x000000730e0d7224 */ /* 0x000fce00078e02ff */
.L_x_81:
[----:B------:R-:W-:Y:S05]  /*5150*/  BSYNC B1 ;  /* 0x0000000000017941 */ /* 0x000fea0003800000 */
.L_x_80:
        /* <DEDUP_REMOVED lines=13> */
.L_x_83:
[----:B------:R-:W-:Y:S05]  /*5230*/  BSYNC B1 ;  /* 0x0000000000017941 */ /* 0x000fea0003800000 */
.L_x_82:
[----:B---3--:R-:W-:Y:S01]  /*5240*/  @!P3 IMAD R15, R82, R114, R13 ;  /* 0x00000072520fb224 */ /* 0x008fe200078e020d */
[----:B------:R-:W-:Y:S04]  /*5250*/  BSSY B1, `(.L_x_84) ;  /* 0x0000006000017945 */ /* 0x000fe80003800000 */
[----:B------:R3:W-:Y:S01]  /*5260*/  @!P3 STG.E.U8 desc[UR50][R6.64+0x30], R15 ;  /* 0x0000300f0600b986 */ /* 0x0007e2000c101132 */
[----:B------:R-:W-:Y:S05]  /*5270*/  @P2 BRA `(.L_x_85) ;  /* 0x00000000000c2947 */ /* 0x000fea0003800000 */
[----:B------:R-:W5:Y:S02]  /*5280*/  LDG.E.U8 R122, desc[UR50][R10.64+0x31] ;  /* 0x000031320a7a7981 */ /* 0x000f64000c1e1100 */
[----:B-----5:R-:W-:-:S05]  /*5290*/  PRMT R14, R122, 0x8880, RZ ;  /* 0x000088807a0e7816 */ /* 0x020fca00000000ff */
[----:B------:R-:W-:-:S07]  /*52a0*/  IMAD R13, R14, R115, RZ ;  /* 0x000000730e0d7224 */ /* 0x000fce00078e02ff */
.L_x_85:
[----:B------:R-:W-:Y:S05]  /*52b0*/  BSYNC B1 ;  /* 0x0000000000017941 */ /* 0x000fea0003800000 */
.L_x_84:
[----:B------:R-:W-:Y:S01]  /*52c0*/  @!P2 IMAD R83, R83, R114, R13 ;  /* 0x000000725353a224 */ /* 0x000fe200078e020d */
[----:B------:R-:W-:Y:S04]  /*52d0*/  BSSY B1, `(.L_x_86) ;  /* 0x0000006000017945 */ /* 0x000fe80003800000 */
[----:B------:R0:W-:Y:S01]  /*52e0*/  @!P2 STG.E.U8 desc[UR50][R6.64+0x31], R83 ;  /* 0x000031530600a986 */ /* 0x0001e2000c101132 */
[----:B------:R-:W-:Y:S05]  /*52f0*/  @P5 BRA `(.L_x_87) ;  /* 0x00000000000c5947 */ /* 0x000fea0003800000 */
[----:B------:R-:W5:Y:S02]  /*5300*/  LDG.E.U8 R122, desc[UR50][R8.64+0x38] ;  /* 0x00003832087a7981 */ /* 0x000f64000c1e1100 */
[----:B-----5:R-:W-:-:S05]  /*5310*/  PRMT R14, R122, 0x8880, RZ ;  /* 0x000088807a0e7816 */ /* 0x020fca00000000ff */
[----:B------:R-:W-:-:S07]  /*5320*/  IMAD R13, R14, R115, RZ ;  /* 0x000000730e0d7224 */ /* 0x000fce00078e02ff */
.L_x_87:
[----:B------:R-:W-:Y:S05]  /*5330*/  BSYNC B1 ;  /* 0x0000000000017941 */ /* 0x000fea0003800000 */
.L_x_86:
[----:B---3--:R-:W-:Y:S01]  /*5340*/  @!P5 IMAD R15, R84, R114, R13 ;  /* 0x00000072540fd224 */ /* 0x008fe200078e020d */
[----:B------:R-:W-:Y:S04]  /*5350*/  BSSY B1, `(.L_x_88) ;  /* 0x0000006000017945 */ /* 0x000fe80003800000 */
[----:B------:R3:W-:Y:S01]  /*5360*/  @!P5 STG.E.U8 desc[UR50][R4.64+0x38], R15 ;  /* 0x0000380f0400d986 */ /* 0x0007e2000c101132 */
[----:B------:R-:W-:Y:S05]  /*5370*/  @P4 BRA `(.L_x_89) ;  /* 0x00000000000c4947 */ /* 0x000fea0003800000 */
[----:B------:R-:W5:Y:S02]  /*5380*/  LDG.E.U8 R122, desc[UR50][R8.64+0x39] ;  /* 0x00003932087a7981 */ /* 0x000f64000c1e1100 */
[----:B-----5:R-:W-:-:S05]  /*5390*/  PRMT R14, R122, 0x8880, RZ ;  /* 0x000088807a0e7816 */ /* 0x020fca00000000ff */
[----:B------:R-:W-:-:S07]  /*53a0*/  IMAD R13, R14, R115, RZ ;  /* 0x000000730e0d7224 */ /* 0x000fce00078e02ff */
.L_x_89:
[----:B------:R-:W-:Y:S05]  /*53b0*/  BSYNC B1 ;  /* 0x0000000000017941 */ /* 0x000fea0003800000 */
.L_x_88:
        /* <DEDUP_REMOVED lines=13> */
.L_x_91:
[----:B------:R-:W-:Y:S05]  /*5490*/  BSYNC B1 ;  /* 0x0000000000017941 */ /* 0x000fea0003800000 */
.L_x_90:
[----:B---3--:R-:W-:Y:S01]  /*54a0*/  @!P1 IMAD R15, R86, R114, R13 ;  /* 0x00000072560f9224 */ /* 0x008fe200078e020d */
[----:B------:R-:W-:Y:S04]  /*54b0*/  BSSY B1, `(.L_x_92) ;  /* 0x0000006000017945 */ /* 0x000fe80003800000 */
[----:B------:R3:W-:Y:S01]  /*54c0*/  @!P1 STG.E.U8 desc[UR50][R6.64+0x38], R15 ;  /* 0x0000380f06009986 */ /* 0x0007e2000c101132 */
[----:B------:R-:W-:Y:S05]  /*54d0*/  @P0 BRA `(.L_x_93) ;  /* 0x00000000000c0947 */ /* 0x000fea0003800000 */
[----:B------:R-:W5:Y:S02]  /*54e0*/  LDG.E.U8 R122, desc[UR50][R10.64+0x39] ;  /* 0x000039320a7a7981 */ /* 0x000f64000c1e1100 */
[----:B-----5:R-:W-:-:S05]  /*54f0*/  PRMT R14, R122, 0x8880, RZ ;  /* 0x000088807a0e7816 */ /* 0x020fca00000000ff */
[----:B------:R-:W-:-:S07]  /*5500*/  IMAD R13, R14, R115, RZ ;  /* 0x000000730e0d7224 */ /* 0x000fce00078e02ff */
.L_x_93:
[----:B------:R-:W-:Y:S05]  /*5510*/  BSYNC B1 ;  /* 0x0000000000017941 */ /* 0x000fea0003800000 */
.L_x_92:
[----:B------:R-:W-:Y:S01]  /*5520*/  @!P0 IMAD R87, R87, R114, R13 ;  /* 0x0000007257578224 */ /* 0x000fe200078e020d */
[----:B------:R-:W-:Y:S04]  /*5530*/  BSSY B1, `(.L_x_94) ;  /* 0x0000006000017945 */ /* 0x000fe80003800000 */
[----:B------:R0:W-:Y:S01]  /*5540*/  @!P0 STG.E.U8 desc[UR50][R6.64+0x39], R87 ;  /* 0x0000395706008986 */ /* 0x0001e2000c101132 */
[----:B------:R-:W-:Y:S05]  /*5550*/  @P5 BRA `(.L_x_95) ;  /* 0x00000000000c5947 */ /* 0x000fea0003800000 */
[----:B------:R-:W5:Y:S02]  /*5560*/  LDG.E.U8 R122, desc[UR50][R8.64+0x40] ;  /* 0x00004032087a7981 */ /* 0x000f64000c1e1100 */
[----:B-----5:R-:W-:-:S05]  /*5570*/  PRMT R14, R122, 0x8880, RZ ;  /* 0x000088807a0e7816 */ /* 0x020fca00000000ff */
[----:B------:R-:W-:-:S07]  /*5580*/  IMAD R13, R14, R115, RZ ;  /* 0x000000730e0d7224 */ /* 0x000fce00078e02ff */
.L_x_95:
[----:B------:R-:W-:Y:S05]  /*5590*/  BSYNC B1 ;  /* 0x0000000000017941 */ /* 0x000fea0003800000 */
.L_x_94:
[----:B---3--:R-:W-:Y:S01]  /*55a0*/  @!P5 IMAD R15, R72, R114, R13 ;  /* 0x00000072480fd224 */ /* 0x008fe200078e020d */
[----:B------:R-:W-:Y:S04]  /*55b0*/  BSSY B1, `(.L_x_96) ;  /* 0x0000006000017945 */ /* 0x000fe80003800000 */
[----:B------:R3:W-:Y:S01]  /*55c0*/  @!P5 STG.E.U8 desc[UR50][R4.64+0x40], R15 ;  /* 0x0000400f0400d986 */ /* 0x0007e2000c101132 */
[----:B------:R-:W-:Y:S05]  /*55d0*/  @P4 BRA `(.L_x_97) ;  /* 0x00000000000c4947 */ /* 0x000fea0003800000 */
[----:B------:R-:W5:Y:S02]  /*55e0*/  LDG.E.U8 R122, desc[UR50][R8.64+0x41] ;  /* 0x00004132087a7981 */ /* 0x000f64000c1e1100 */
[----:B-----5:R-:W-:-:S05]  /*55f0*/  PRMT R14, R122, 0x8880, RZ ;  /* 0x000088807a0e7816 */ /* 0x020fca00000000ff */
[----:B------:R-:W-:-:S07]  /*5600*/  IMAD R13, R14, R115, RZ ;  /* 0x000000730e0d7224 */ /* 0x000fce00078e02ff */
.L_x_97:
[----:B------:R-:W-:Y:S05]  /*5610*/  BSYNC B1 ;  /* 0x0000000000017941 */ /* 0x000fea0003800000 */
.L_x_96:
        /* <DEDUP_REMOVED lines=13> */
.L_x_99:
[----:B------:R-:W-:Y:S05]  /*56f0*/  BSYNC B1 ;  /* 0x0000000000017941 */ /* 0x000fea0003800000 */
.L_x_98:
[----:B---3--:R-:W-:Y:S01]  /*5700*/  @!P3 IMAD R15, R74, R114, R13 ;  /* 0x000000724a0fb224 */ /* 0x008fe200078e020d */
[----:B------:R-:W-:Y:S04]  /*5710*/  BSSY B1, `(.L_x_100) ;  /* 0x0000006000017945 */ /* 0x000fe80003800000 */
[----:B------:R3:W-:Y:S01]  /*5720*/  @!P3 STG.E.U8 desc[UR50][R6.64+0x40], R15 ;  /* 0x0000400f0600b986 */ /* 0x0007e2000c101132 */
[----:B------:R-:W-:Y:S05]  /*5730*/  @P2 BRA `(.L_x_101) ;  /* 0x00000000000c2947 */ /* 0x000fea0003800000 */
[----:B------:R-:W5:Y:S02]  /*5740*/  LDG.E.U8 R122, desc[UR50][R10.64+0x41] ;  /* 0x000041320a7a7981 */ /* 0x000f64000c1e1100 */
[----:B-----5:R-:W-:-:S05]  /*5750*/  PRMT R14, R122, 0x8880, RZ ;  /* 0x000088807a0e7816 */ /* 0x020fca00000000ff */
[----:B------:R-:W-:-:S07]  /*5760*/  IMAD R13, R14, R115, RZ ;  /* 0x000000730e0d7224 */ /* 0x000fce00078e02ff */
.L_x_101:
[----:B------:R-:W-:Y:S05]  /*5770*/  BSYNC B1 ;  /* 0x0000000000017941 */ /* 0x000fea0003800000 */
.L_x_100:
[----:B------:R-:W-:Y:S01]  /*5780*/  @!P2 IMAD R75, R75, R114, R13 ;  /* 0x000000724b4ba224 */ /* 0x000fe200078e020d */
[----:B------:R-:W-:Y:S04]  /*5790*/  BSSY B1, `(.L_x_102) ;  /* 0x0000006000017945 */ /* 0x000fe80003800000 */
[----:B------:R0:W-:Y:S01]  /*57a0*/  @!P2 STG.E.U8 desc[UR50][R6.64+0x41], R75 ;  /* 0x0000414b0600a986 */ /* 0x0001e2000c101132 */
[----:B------:R-:W-:Y:S05]  /*57b0*/  @P5 BRA `(.L_x_103) ;  /* 0x00000000000c5947 */ /* 0x000fea0003800000 */
[----:B------:R-:W5:Y:S02]  /*57c0*/  LDG.E.U8 R122, desc[UR50][R8.64+0x48] ;  /* 0x00004832087a7981 */ /* 0x000f64000c1e1100 */
[----:B-----5:R-:W-:-:S05]  /*57d0*/  PRMT R14, R122, 0x8880, RZ ;  /* 0x000088807a0e7816 */ /* 0x020fca00000000ff */
[----:B------:R-:W-:-:S07]  /*57e0*/  IMAD R13, R14, R115, RZ ;  /* 0x000000730e0d7224 */ /* 0x000fce00078e02ff */
.L_x_103:
[----:B------:R-:W-:Y:S05]  /*57f0*/  BSYNC B1 ;  /* 0x0000000000017941 */ /* 0x000fea0003800000 */
.L_x_102:
[----:B---3--:R-:W-:Y:S01]  /*5800*/  @!P5 IMAD R15, R76, R114, R13 ;  /* 0x000000724c0fd224 */ /* 0x008fe200078e020d */
[----:B------:R-:W-:Y:S04]  /*5810*/  BSSY B1, `(.L_x_104) ;  /* 0x0000006000017945 */ /* 0x000fe80003800000 */
[----:B------:R3:W-:Y:S01]  /*5820*/  @!P5 STG.E.U8 desc[UR50][R4.64+0x48], R15 ;  /* 0x0000480f0400d986 */ /* 0x0007e2000c101132 */
[----:B------:R-:W-:Y:S05]  /*5830*/  @P4 BRA `(.L_x_105) ;  /* 0x00000000000c4947 */ /* 0x000fea0003800000 */
[----:B------:R-:W5:Y:S02]  /*5840*/  LDG.E.U8 R122, desc[UR50][R8.64+0x49] ;  /* 0x00004932087a7981 */ /* 0x000f64000c1e1100 */
[----:B-----5:R-:W-:-:S05]  /*5850*/  PRMT R14, R122, 0x8880, RZ ;  /* 0x000088807a0e7816 */ /* 0x020fca00000000ff */
[----:B------:R-:W-:-:S07]  /*5860*/  IMAD R13, R14, R115, RZ ;  /* 0x000000730e0d7224 */ /* 0x000fce00078e02ff */
.L_x_105:
[----:B------:R-:W-:Y:S05]  /*5870*/  BSYNC B1 ;  /* 0x0000000000017941 */ /* 0x000fea0003800000 */
.L_x_104:
        /* <DEDUP_REMOVED lines=13> */
.L_x_107:
[----:B------:R-:W-:Y:S05]  /*5950*/  BSYNC B1 ;  /* 0x0000000000017941 */ /* 0x000fea0003800000 */
.L_x_106:
[----:B---3--:R-:W-:Y:S01]  /*5960*/  @!P1 IMAD R15, R78, R114, R13 ;  /* 0x000000724e0f9224 */ /* 0x008fe200078e020d */
[----:B------:R-:W-:Y:S04]  /*5970*/  BSSY B1, `(.L_x_108) ;  /* 0x0000006000017945 */ /* 0x000fe80003800000 */
[----:B------:R3:W-:Y:S01]  /*5980*/  @!P1 STG.E.U8 desc[UR50][R6.64+0x48], R15 ;  /* 0x0000480f06009986 */ /* 0x0007e2000c101132 */
[----:B------:R-:W-:Y:S05]  /*5990*/  @P0 BRA `(.L_x_109) ;  /* 0x00000000000c0947 */ /* 0x000fea0003800000 */
[----:B------:R-:W5:Y:S02]  /*59a0*/  LDG.E.U8 R122, desc[UR50][R10.64+0x49] ;  /* 0x000049320a7a7981 */ /* 0x000f64000c1e1100 */
[----:B-----5:R-:W-:-:S05]  /*59b0*/  PRMT R14, R122, 0x8880, RZ ;  /* 0x000088807a0e7816 */ /* 0x020fca00000000ff */
[----:B------:R-:W-:-:S07]  /*59c0*/  IMAD R13, R14, R115, RZ ;  /* 0x000000730e0d7224 */ /* 0x000fce00078e02ff */
.L_x_109:
[----:B------:R-:W-:Y:S05]  /*59d0*/  BSYNC B1 ;  /* 0x0000000000017941 */ /* 0x000fea0003800000 */
.L_x_108:
[----:B------:R-:W-:Y:S01]  /*59e0*/  @!P0 IMAD R79, R79, R114, R13 ;  /* 0x000000724f4f8224 */ /* 0x000fe200078e020d */
[----:B------:R-:W-:Y:S04]  /*59f0*/  BSSY B1, `(.L_x_110) ;  /* 0x0000006000017945 */ /* 0x000fe80003800000 */
[----:B------:R0:W-:Y:S01]  /*5a00*/  @!P0 STG.E.U8 desc[UR50][R6.64+0x49], R79 ;  /* 0x0000494f06008986 */ /* 0x0001e2000c101132 */
[----:B------:R-:W-:Y:S05]  /*5a10*/  @P5 BRA `(.L_x_111) ;  /* 0x00000000000c5947 */ /* 0x000fea0003800000 */
[----:B------:R-:W5:Y:S02]  /*5a20*/  LDG.E.U8 R122, desc[UR50][R8.64+0x50] ;  /* 0x00005032087a7981 */ /* 0x000f64000c1e1100 */
[----:B-----5:R-:W-:-:S05]  /*5a30*/  PRMT R14, R122, 0x8880, RZ ;  /* 0x000088807a0e7816 */ /* 0x020fca00000000ff */
[----:B------:R-:W-:-:S07]  /*5a40*/  IMAD R13, R14, R115, RZ ;  /* 0x000000730e0d7224 */ /* 0x000fce00078e02ff */
.L_x_111:
[----:B------:R-:W-:Y:S05]  /*5a50*/  BSYNC B1 ;  /* 0x0000000000017941 */ /* 0x000fea0003800000 */
.L_x_110:
[----:B---3--:R-:W-:Y:S01]  /*5a60*/  @!P5 IMAD R15, R64, R114, R13 ;  /* 0x00000072400fd224 */ /* 0x008fe200078e020d */
[----:B------:R-:W-:Y:S04]  /*5a70*/  BSSY B1, `(.L_x_112) ;  /* 0x0000006000017945 */ /* 0x000fe80003800000 */
[----:B------:R3:W-:Y:S01]  /*5a80*/  @!P5 STG.E.U8 desc[UR50][R4.64+0x50], R15 ;  /* 0x0000500f0400d986 */ /* 0x0007e2000c101132 */
[----:B------:R-:W-:Y:S05]  /*5a90*/  @P4 BRA `(.L_x_113) ;  /* 0x00000000000c4947 */ /* 0x000fea0003800000 */
[----:B------:R-:W5:Y:S02]  /*5aa0*/  LDG.E.U8 R122, desc[UR50][R8.64+0x51] ;  /* 0x00005132087a7981 */ /* 0x000f64000c1e1100 */
[----:B-----5:R-:W-:-:S05]  /*5ab0*/  PRMT R14, R122, 0x8880, RZ ;  /* 0x000088807a0e7816 */ /* 0x020fca00000000ff */
[----:B------:R-:W-:-:S07]  /*5ac0*/  IMAD R13, R14, R115, RZ ;  /* 0x000000730e0d7224 */ /* 0x000fce00078e02ff */
.L_x_113:
[----:B------:R-:W-:Y:S05]  /*5ad0*/  BSYNC B1 ;  /* 0x0000000000017941 */ /* 0x000fea0003800000 */
.L_x_112:
        /* <DEDUP_REMOVED lines=13> */
.L_x_115:
[----:B------:R-:W-:Y:S05]  /*5bb0*/  BSYNC B1 ;  /* 0x0000000000017941 */ /* 0x000fea0003800000 */
.L_x_114:
[----:B---3--:R-:W-:Y:S01]  /*5bc0*/  @!P3 IMAD R15, R66, R114, R13 ;  /* 0x00000072420fb224 */ /* 0x008fe200078e020d */
[----:B------:R-:W-:Y:S04]  /*5bd0*/  BSSY B1, `(.L_x_116) ;  /* 0x0000006000017945 */ /* 0x000fe80003800000 */
[----:B------:R3:W-:Y:S01]  /*5be0*/  @!P3 STG.E.U8 desc[UR50][R6.64+0x50], R15 ;  /* 0x0000500f0600b986 */ /* 0x0007e2000c101132 */
[----:B------:R-:W-:Y:S05]  /*5bf0*/  @P2 BRA `(.L_x_117) ;  /* 0x00000000000c2947 */ /* 0x000fea0003800000 */
[----:B------:R-:W5:Y:S02]  /*5c00*/  LDG.E.U8 R122, desc[UR50][R10.64+0x51] ;  /* 0x000051320a7a7981 */ /* 0x000f64000c1e1100 */
[----:B-----5:R-:W-:-:S05]  /*5c10*/  PRMT R14, R122, 0x8880, RZ ;  /* 0x000088807a0e7816 */ /* 0x020fca00000000ff */
[----:B------:R-:W-:-:S07]  /*5c20*/  IMAD R13, R14, R115, RZ ;  /* 0x000000730e0d7224 */ /* 0x000fce00078e02ff */
.L_x_117:
[----:B------:R-:W-:Y:S05]  /*5c30*/  BSYNC B1 ;  /* 0x0000000000017941 */ /* 0x000fea0003800000 */
.L_x_116:
[----:B------:R-:W-:Y:S01]  /*5c40*/  @!P2 IMAD R67, R67, R114, R13 ;  /* 0x000000724343a224 */ /* 0x000fe200078e020d */
[----:B------:R-:W-:Y:S04]  /*5c50*/  BSSY B1, `(.L_x_118) ;  /* 0x0000006000017945 */ /* 0x000fe80003800000 */
[----:B------:R0:W-:Y:S01]  /*5c60*/  @!P2 STG.E.U8 desc[UR50][R6.64+0x51], R67 ;  /* 0x000051430600a986 */ /* 0x0001e2000c101132 */
[----:B------:R-:W-:Y:S05]  /*5c70*/  @P5 BRA `(.L_x_119) ;  /* 0x00000000000c5947 */ /* 0x000fea0003800000 */
[----:B------:R-:W5:Y:S02]  /*5c80*/  LDG.E.U8 R122, desc[UR50][R8.64+0x58] ;  /* 0x00005832087a7981 */ /* 0x000f64000c1e1100 */
[----:B-----5:R-:W-:-:S05]  /*5c90*/  PRMT R14, R122, 0x8880, RZ ;  /* 0x000088807a0e7816 */ /* 0x020fca00000000ff */
[----:B------:R-:W-:-:S07]  /*5ca0*/  IMAD R13, R14, R115, RZ ;  /* 0x000000730e0d7224 */ /* 0x000fce00078e02ff */
.L_x_119:
[----:B------:R-:W-:Y:S05]  /*5cb0*/  BSYNC B1 ;  /* 0x0000000000017941 */ /* 0x000fea0003800000 */
.L_x_118:
[----:B---3--:R-:W-:Y:S01]  /*5cc0*/  @!P5 IMAD R15, R68, R114, R13 ;  /* 0x00000072440fd224 */ /* 0x008fe200078e020d */
[----:B------:R-:W-:Y:S04]  /*5cd0*/  BSSY B1, `(.L_x_120) ;  /* 0x0000006000017945 */ /* 0x000fe80003800000 */
[----:B------:R3:W-:Y:S01]  /*5ce0*/  @!P5 STG.E.U8 desc[UR50][R4.64+0x58], R15 ;  /* 0x0000580f0400d986 */ /* 0x0007e2000c101132 */
[----:B------:R-:W-:Y:S05]  /*5cf0*/  @P4 BRA `(.L_x_121) ;  /* 0x00000000000c4947 */ /* 0x000fea0003800000 */
[----:B------:R-:W5:Y:S02]  /*5d00*/  LDG.E.U8 R122, desc[UR50][R8.64+0x59] ;  /* 0x00005932087a7981 */ /* 0x000f64000c1e1100 */
[----:B-----5:R-:W-:-:S05]  /*5d10*/  PRMT R14, R122, 0x8880, RZ ;  /* 0x000088807a0e7816 */ /* 0x020fca00000000ff */
[----:B------:R-:W-:-:S07]  /*5d20*/  IMAD R13, R14, R115, RZ ;  /* 0x000000730e0d7224 */ /* 0x000fce00078e02ff */
.L_x_121:
[----:B------:R-:W-:Y:S05]  /*5d30*/  BSYNC B1 ;  /* 0x0000000000017941 */ /* 0x000fea0003800000 */
.L_x_120:
        /* <DEDUP_REMOVED lines=13> */
.L_x_123:
[----:B------:R-:W-:Y:S05]  /*5e10*/  BSYNC B1 ;  /* 0x0000000000017941 */ /* 0x000fea0003800000 */
.L_x_122:
[----:B---3--:R-:W-:Y:S01]  /*5e20*/  @!P1 IMAD R15, R70, R114, R13 ;  /* 0x00000072460f9224 */ /* 0x008fe200078e020d */
[----:B------:R-:W-:Y:S04]  /*5e30*/  BSSY B1, `(.L_x_124) ;  /* 0x0000006000017945 */ /* 0x000fe80003800000 */
[----:B------:R3:W-:Y:S01]  /*5e40*/  @!P1 STG.E.U8 desc[UR50][R6.64+0x58], R15 ;  /* 0x0000580f06009986 */ /* 0x0007e2000c101132 */
[----:B------:R-:W-:Y:S05]  /*5e50*/  @P0 BRA `(.L_x_125) ;  /* 0x00000000000c0947 */ /* 0x000fea0003800000 */
[----:B------:R-:W5:Y:S02]  /*5e60*/  LDG.E.U8 R122, desc[UR50][R10.64+0x59] ;  /* 0x000059320a7a7981 */ /* 0x000f64000c1e1100 */
[----:B-----5:R-:W-:-:S05]  /*5e70*/  PRMT R14, R122, 0x8880, RZ ;  /* 0x000088807a0e7816 */ /* 0x020fca00000000ff */
[----:B------:R-:W-:-:S07]  /*5e80*/  IMAD R13, R14, R115, RZ ;  /* 0x000000730e0d7224 */ /* 0x000fce00078e02ff */
.L_x_125:
[----:B------:R-:W-:Y:S05]  /*5e90*/  BSYNC B1 ;  /* 0x0000000000017941 */ /* 0x000fea0003800000 */
.L_x_124:
[----:B------:R-:W-:Y:S01]  /*5ea0*/  @!P0 IMAD R71, R71, R114, R13 ;  /* 0x0000007247478224 */ /* 0x000fe200078e020d */
[----:B------:R-:W-:Y:S04]  /*5eb0*/  BSSY B1, `(.L_x_126) ;  /* 0x0000006000017945 */ /* 0x000fe80003800000 */
[----:B------:R0:W-:Y:S01]  /*5ec0*/  @!P0 STG.E.U8 desc[UR50][R6.64+0x59], R71 ;  /* 0x0000594706008986 */ /* 0x0001e2000c101132 */
[----:B------:R-:W-:Y:S05]  /*5ed0*/  @P5 BRA `(.L_x_127) ;  /* 0x00000000000c5947 */ /* 0x000fea0003800000 */
[----:B------:R-:W5:Y:S02]  /*5ee0*/  LDG.E.U8 R122, desc[UR50][R8.64+0x60] ;  /* 0x00006032087a7981 */ /* 0x000f64000c1e1100 */
[----:B-----5:R-:W-:-:S05]  /*5ef0*/  PRMT R14, R122, 0x8880, RZ ;  /* 0x000088807a0e7816 */ /* 0x020fca00000000ff */
[----:B------:R-:W-:-:S07]  /*5f00*/  IMAD R13, R14, R115, RZ ;  /* 0x000000730e0d7224 */ /* 0x000fce00078e02ff */
.L_x_127:
[----:B------:R-:W-:Y:S05]  /*5f10*/  BSYNC B1 ;  /* 0x0000000000017941 */ /* 0x000fea0003800000 */
.L_x_126:
[----:B---3--:R-:W-:Y:S01]  /*5f20*/  @!P5 IMAD R15, R56, R114, R13 ;  /* 0x00000072380fd224 */ /* 0x008fe200078e020d */
[----:B------:R-:W-:Y:S04]  /*5f30*/  BSSY B1, `(.L_x_128) ;  /* 0x0000006000017945 */ /* 0x000fe80003800000 */
[----:B------:R3:W-:Y:S01]  /*5f40*/  @!P5 STG.E.U8 desc[UR50][R4.64+0x60], R15 ;  /* 0x0000600f0400d986 */ /* 0x0007e2000c101132 */
[----:B------:R-:W-:Y:S05]  /*5f50*/  @P4 BRA `(.L_x_129) ;  /* 0x00000000000c4947 */ /* 0x000fea0003800000 */
[----:B------:R-:W5:Y:S02]  /*5f60*/  LDG.E.U8 R122, desc[UR50][R8.64+0x61] ;  /* 0x00006132087a7981 */ /* 0x000f64000c1e1100 */
[----:B-----5:R-:W-:-:S05]  /*5f70*/  PRMT R14, R122, 0x8880, RZ ;  /* 0x000088807a0e7816 */ /* 0x020fca00000000ff */
[----:B------:R-:W-:-:S07]  /*5f80*/  IMAD R13, R14, R115, RZ ;  /* 0x000000730e0d7224 */ /* 0x000fce00078e02ff */
.L_x_129:
[----:B------:R-:W-:Y:S05]  /*5f90*/  BSYNC B1 ;  /* 0x0000000000017941 */ /* 0x000fea0003800000 */
.L_x_128:
        /* <DEDUP_REMOVED lines=13> */
.L_x_131:
[----:B------:R-:W-:Y:S05]  /*6070*/  BSYNC B1 ;  /* 0x0000000000017941 */ /* 0x000fea0003800000 */
.L_x_130:
[----:B---3--:R-:W-:Y:S01]  /*6080*/  @!P3 IMAD R15, R58, R114, R13 ;  /* 0x000000723a0fb224 */ /* 0x008fe200078e020d */
[----:B------:R-:W-:Y:S04]  /*6090*/  BSSY B1, `(.L_x_132) ;  /* 0x0000006000017945 */ /* 0x000fe80003800000 */
[----:B------:R3:W-:Y:S01]  /*60a0*/  @!P3 STG.E.U8 desc[UR50][R6.64+0x60], R15 ;  /* 0x0000600f0600b986 */ /* 0x0007e2000c101132 */
[----:B------:R-:W-:Y:S05]  /*60b0*/  @P2 BRA `(.L_x_133) ;  /* 0x00000000000c2947 */ /* 0x000fea0003800000 */
[----:B------:R-:W5:Y:S02]  /*60c0*/  LDG.E.U8 R122, desc[UR50][R10.64+0x61] ;  /* 0x000061320a7a7981 */ /* 0x000f64000c1e1100 */
[----:B-----5:R-:W-:-:S05]  /*60d0*/  PRMT R14, R122, 0x8880, RZ ;  /* 0x000088807a0e7816 */ /* 0x020fca00000000ff */
[----:B------:R-:W-:-:S07]  /*60e0*/  IMAD R13, R14, R115, RZ ;  /* 0x000000730e0d7224 */ /* 0x000fce00078e02ff */
.L_x_133:
[----:B------:R-:W-:Y:S05]  /*60f0*/  BSYNC B1 ;  /* 0x0000000000017941 */ /* 0x000fea0003800000 */
.L_x_132:
[----:B------:R-:W-:Y:S01]  /*6100*/  @!P2 IMAD R59, R59, R114, R13 ;  /* 0x000000723b3ba224 */ /* 0x000fe200078e020d */
[----:B------:R-:W-:Y:S04]  /*6110*/  BSSY B1, `(.L_x_134) ;  /* 0x0000006000017945 */ /* 0x000fe80003800000 */
[----:B------:R0:W-:Y:S01]  /*6120*/  @!P2 STG.E.U8 desc[UR50][R6.64+0x61], R59 ;  /* 0x0000613b0600a986 */ /* 0x0001e2000c101132 */
[----:B------:R-:W-:Y:S05]  /*6130*/  @P5 BRA `(.L_x_135) ;  /* 0x00000000000c5947 */ /* 0x000fea0003800000 */
[----:B------:R-:W5:Y:S02]  /*6140*/  LDG.E.U8 R122, desc[UR50][R8.64+0x68] ;  /* 0x00006832087a7981 */ /* 0x000f64000c1e1100 */
[----:B-----5:R-:W-:-:S05]  /*6150*/  PRMT R14, R122, 0x8880, RZ ;  /* 0x000088807a0e7816 */ /* 0x020fca00000000ff */
[----:B------:R-:W-:-:S07]  /*6160*/  IMAD R13, R14, R115, RZ ;  /* 0x000000730e0d7224 */ /* 0x000fce00078e02ff */
.L_x_135:
[----:B------:R-:W-:Y:S05]  /*6170*/  BSYNC B1 ;  /* 0x0000000000017941 */ /* 0x000fea0003800000 */
.L_x_134:
[----:B---3--:R-:W-:Y:S01]  /*6180*/  @!P5 IMAD R15, R60, R114, R13 ;  /* 0x000000723c0fd224 */ /* 0x008fe200078e020d */
[----:B------:R-:W-:Y:S04]  /*6190*/  BSSY B1, `(.L_x_136) ;  /* 0x0000006000017945 */ /* 0x000fe80003800000 */
[----:B------:R3:W-:Y:S01]  /*61a0*/  @!P5 STG.E.U8 desc[UR50][R4.64+0x68], R15 ;  /* 0x0000680f0400d986 */ /* 0x0007e2000c101132 */
[----:B------:R-:W-:Y:S05]  /*61b0*/  @P4 BRA `(.L_x_137) ;  /* 0x00000000000c4947 */ /* 0x000fea0003800000 */
[----:B------:R-:W5:Y:S02]  /*61c0*/  LDG.E.U8 R122, desc[UR50][R8.64+0x69] ;  /* 0x00006932087a7981 */ /* 0x000f64000c1e1100 */
[----:B-----5:R-:W-:-:S05]  /*61d0*/  PRMT R14, R122, 0x8880, RZ ;  /* 0x000088807a0e7816 */ /* 0x020fca00000000ff */
[----:B------:R-:W-:-:S07]  /*61e0*/  IMAD R13, R14, R115, RZ ;  /* 0x000000730e0d7224 */ /* 0x000fce00078e02ff */
.L_x_137:
[----:B------:R-:W-:Y:S05]  /*61f0*/  BSYNC B1 ;  /* 0x0000000000017941 */ /* 0x000fea0003800000 */
.L_x_136:
        /* <DEDUP_REMOVED lines=13> */
.L_x_139:
[----:B------:R-:W-:Y:S05]  /*62d0*/  BSYNC B1 ;  /* 0x0000000000017941 */ /* 0x000fea0003800000 */
.L_x_138:
[----:B---3--:R-:W-:Y:S01]  /*62e0*/  @!P1 IMAD R15, R62, R114, R13 ;  /* 0x000000723e0f9224 */ /* 0x008fe200078e020d */
[----:B------:R-:W-:Y:S04]  /*62f0*/  BSSY B1, `(.L_x_140) ;  /* 0x0000006000017945 */ /* 0x000fe80003800000 */
[----:B------:R3:W-:Y:S01]  /*6300*/  @!P1 STG.E.U8 desc[UR50][R6.64+0x68], R15 ;  /* 0x0000680f06009986 */ /* 0x0007e2000c101132 */
[----:B------:R-:W-:Y:S05]  /*6310*/  @P0 BRA `(.L_x_141) ;  /* 0x00000000000c0947 */ /* 0x000fea0003800000 */
[----:B------:R-:W5:Y:S02]  /*6320*/  LDG.E.U8 R122, desc[UR50][R10.64+0x69] ;  /* 0x000069320a7a7981 */ /* 0x000f64000c1e1100 */
[----:B-----5:R-:W-:-:S05]  /*6330*/  PRMT R14, R122, 0x8880, RZ ;  /* 0x000088807a0e7816 */ /* 0x020fca00000000ff */
[----:B------:R-:W-:-:S07]  /*6340*/  IMAD R13, R14, R115, RZ ;  /* 0x000000730e0d7224 */ /* 0x000fce00078e02ff */
.L_x_141:
[----:B------:R-:W-:Y:S05]  /*6350*/  BSYNC B1 ;  /* 0x0000000000017941 */ /* 0x000fea0003800000 */
.L_x_140:
[----:B------:R-:W-:Y:S01]  /*6360*/  @!P0 IMAD R63, R63, R114, R13 ;  /* 0x000000723f3f8224 */ /* 0x000fe200078e020d */
[----:B------:R-:W-:Y:S04]  /*6370*/  BSSY B1, `(.L_x_142) ;  /* 0x0000006000017945 */ /* 0x000fe80003800000 */
[----:B------:R0:W-:Y:S01]  /*6380*/  @!P0 STG.E.U8 desc[UR50][R6.64+0x69], R63 ;  /* 0x0000693f06008986 */ /* 0x0001e2000c101132 */
[----:B------:R-:W-:Y:S05]  /*6390*/  @P5 BRA `(.L_x_143) ;  /* 0x00000000000c5947 */ /* 0x000fea0003800000 */
[----:B------:R-:W5:Y:S02]  /*63a0*/  LDG.E.U8 R122, desc[UR50][R8.64+0x70] ;  /* 0x00007032087a7981 */ /* 0x000f64000c1e1100 */
[----:B-----5:R-:W-:-:S05]  /*63b0*/  PRMT R14, R122, 0x8880, RZ ;  /* 0x000088807a0e7816 */ /* 0x020fca00000000ff */
[----:B------:R-:W-:-:S07]  /*63c0*/  IMAD R13, R14, R115, RZ ;  /* 0x000000730e0d7224 */ /* 0x000fce00078e02ff */
.L_x_143:
[----:B------:R-:W-:Y:S05]  /*63d0*/  BSYNC B1 ;  /* 0x0000000000017941 */ /* 0x000fea0003800000 */
.L_x_142:
[----:B---3--:R-:W-:Y:S01]  /*63e0*/  @!P5 IMAD R15, R48, R114, R13 ;  /* 0x00000072300fd224 */ /* 0x008fe200078e020d */
[----:B------:R-:W-:Y:S04]  /*63f0*/  BSSY B1, `(.L_x_144) ;  /* 0x0000006000017945 */ /* 0x000fe80003800000 */
[----:B------:R3:W-:Y:S01]  /*6400*/  @!P5 STG.E.U8 desc[UR50][R4.64+0x70], R15 ;  /* 0x0000700f0400d986 */ /* 0x0007e2000c101132 */
[----:B------:R-:W-:Y:S05]  /*6410*/  @P4 BRA `(.L_x_145) ;  /* 0x00000000000c4947 */ /* 0x000fea0003800000 */
[----:B------:R-:W5:Y:S02]  /*6420*/  LDG.E.U8 R122, desc[UR50][R8.64+0x71] ;  /* 0x00007132087a7981 */ /* 0x000f64000c1e1100 */
[----:B-----5:R-:W-:-:S05]  /*6430*/  PRMT R14, R122, 0x8880, RZ ;  /* 0x000088807a0e7816 */ /* 0x020fca00000000ff */
[----:B------:R-:W-:-:S07]  /*6440*/  IMAD R13, R14, R115, RZ ;  /* 0x000000730e0d7224 */ /* 0x000fce00078e02ff */
.L_x_145:
[----:B------:R-:W-:Y:S05]  /*6450*/  BSYNC B1 ;  /* 0x0000000000017941 */ /* 0x000fea0003800000 */
.L_x_144:
        /* <DEDUP_REMOVED lines=13> */
.L_x_147:
[----:B------:R-:W-:Y:S05]  /*6530*/  BSYNC B1 ;  /* 0x0000000000017941 */ /* 0x000fea0003800000 */
.L_x_146:
[----:B---3--:R-:W-:Y:S01]  /*6540*/  @!P3 IMAD R15, R50, R114, R13 ;  /* 0x00000072320fb224 */ /* 0x008fe200078e020d */
[----:B------:R-:W-:Y:S04]  /*6550*/  BSSY B1, `(.L_x_148) ;  /* 0x0000006000017945 */ /* 0x000fe80003800000 */
[----:B------:R3:W-:Y:S01]  /*6560*/  @!P3 STG.E.U8 desc[UR50][R6.64+0x70], R15 ;  /* 0x0000700f0600b986 */ /* 0x0007e2000c101132 */
[----:B------:R-:W-:Y:S05]  /*6570*/  @P2 BRA `(.L_x_149) ;  /* 0x00000000000c2947 */ /* 0x000fea0003800000 */
[----:B------:R-:W5:Y:S02]  /*6580*/  LDG.E.U8 R122, desc[UR50][R10.64+0x71] ;  /* 0x000071320a7a7981 */ /* 0x000f64000c1e1100 */
[----:B-----5:R-:W-:-:S05]  /*6590*/  PRMT R14, R122, 0x8880, RZ ;  /* 0x000088807a0e7816 */ /* 0x020fca00000000ff */
[----:B------:R-:W-:-:S07]  /*65a0*/  IMAD R13, R14, R115, RZ ;  /* 0x000000730e0d7224 */ /* 0x000fce00078e02ff */
.L_x_149:
[----:B------:R-:W-:Y:S05]  /*65b0*/  BSYNC B1 ;  /* 0x0000000000017941 */ /* 0x000fea0003800000 */
.L_x_148:
[----:B------:R-:W-:Y:S01]  /*65c0*/  @!P2 IMAD R51, R51, R114, R13 ;  /* 0x000000723333a224 */ /* 0x000fe200078e020d */
[----:B------:R-:W-:Y:S04]  /*65d0*/  BSSY B1, `(.L_x_150) ;  /* 0x0000006000017945 */ /* 0x000fe80003800000 */
[----:B------:R0:W-:Y:S01]  /*65e0*/  @!P2 STG.E.U8 desc[UR50][R6.64+0x71], R51 ;  /* 0x000071330600a986 */ /* 0x0001e2000c101132 */
[----:B------:R-:W-:Y:S05]  /*65f0*/  @P5 BRA `(.L_x_151) ;  /* 0x00000000000c5947 */ /* 0x000fea0003800000 */
[----:B------:R-:W5:Y:S02]  /*6600*/  LDG.E.U8 R122, desc[UR50][R8.64+0x78] ;  /* 0x00007832087a7981 */ /* 0x000f64000c1e1100 */
[----:B-----5:R-:W-:-:S05]  /*6610*/  PRMT R14, R122, 0x8880, RZ ;  /* 0x000088807a0e7816 */ /* 0x020fca00000000ff */
[----:B------:R-:W-:-:S07]  /*6620*/  IMAD R13, R14, R115, RZ ;  /* 0x000000730e0d7224 */ /* 0x000fce00078e02ff */
.L_x_151:
[----:B------:R-:W-:Y:S05]  /*6630*/  BSYNC B1 ;  /* 0x0000000000017941 */ /* 0x000fea0003800000 */
.L_x_150:
[----:B---3--:R-:W-:Y:S01]  /*6640*/  @!P5 IMAD R15, R52, R114, R13 ;  /* 0x00000072340fd224 */ /* 0x008fe200078e020d */
[----:B------:R-:W-:Y:S04]  /*6650*/  BSSY B1, `(.L_x_152) ;  /* 0x0000006000017945 */ /* 0x000fe80003800000 */
[----:B------:R3:W-:Y:S01]  /*6660*/  @!P5 STG.E.U8 desc[UR50][R4.64+0x78], R15 ;  /* 0x0000780f0400d986 */ /* 0x0007e2000c101132 */
[----:B------:R-:W-:Y:S05]  /*6670*/  @P4 BRA `(.L_x_153) ;  /* 0x00000000000c4947 */ /* 0x000fea0003800000 */
[----:B------:R-:W5:Y:S02]  /*6680*/  LDG.E.U8 R122, desc[UR50][R8.64+0x79] ;  /* 0x00007932087a7981 */ /* 0x000f64000c1e1100 */
[----:B-----5:R-:W-:-:S05]  /*6690*/  PRMT R14, R122, 0x8880, RZ ;  /* 0x000088807a0e7816 */ /* 0x020fca00000000ff */
[----:B------:R-:W-:-:S07]  /*66a0*/  IMAD R13, R14, R115, RZ ;  /* 0x000000730e0d7224 */ /* 0x000fce00078e02ff */
.L_x_153:
[----:B------:R-:W-:Y:S05]  /*66b0*/  BSYNC B1 ;  /* 0x0000000000017941 */ /* 0x000fea0003800000 */
.L_x_152:
        /* <DEDUP_REMOVED lines=13> */
.L_x_155:
[----:B------:R-:W-:Y:S05]  /*6790*/  BSYNC B1 ;  /* 0x0000000000017941 */ /* 0x000fea0003800000 */
.L_x_154:
[----:B---3--:R-:W-:Y:S01]  /*67a0*/  @!P1 IMAD R15, R54, R114, R13 ;  /* 0x00000072360f9224 */ /* 0x008fe200078e020d */
[----:B------:R-:W-:Y:S04]  /*67b0*/  BSSY B1, `(.L_x_156) ;  /* 0x0000006000017945 */ /* 0x000fe80003800000 */
[----:B------:R3:W-:Y:S01]  /*67c0*/  @!P1 STG.E.U8 desc[UR50][R6.64+0x78], R15 ;  /* 0x0000780f06009986 */ /* 0x0007e2000c101132 */
[----:B------:R-:W-:Y:S05]  /*67d0*/  @P0 BRA `(.L_x_157) ;  /* 0x00000000000c0947 */ /* 0x000fea0003800000 */
[----:B------:R-:W5:Y:S02]  /*67e0*/  LDG.E.U8 R122, desc[UR50][R10.64+0x79] ;  /* 0x000079320a7a7981 */ /* 0x000f64000c1e1100 */
[----:B-----5:R-:W-:-:S05]  /*67f0*/  PRMT R14, R122, 0x8880, RZ ;  /* 0x000088807a0e7816 */ /* 0x020fca00000000ff */
[----:B------:R-:W-:-:S07]  /*6800*/  IMAD R13, R14, R115, RZ ;  /* 0x000000730e0d7224 */ /* 0x000fce00078e02ff */
.L_x_157:
[----:B------:R-:W-:Y:S05]  /*6810*/  BSYNC B1 ;  /* 0x0000000000017941 */ /* 0x000fea0003800000 */
.L_x_156:
[----:B------:R-:W-:Y:S01]  /*6820*/  @!P0 IMAD R55, R55, R114, R13 ;  /* 0x0000007237378224 */ /* 0x000fe200078e020d */
[----:B------:R-:W-:Y:S04]  /*6830*/  BSSY B1, `(.L_x_158) ;  /* 0x0000006000017945 */ /* 0x000fe80003800000 */
[----:B------:R0:W-:Y:S01]  /*6840*/  @!P0 STG.E.U8 desc[UR50][R6.64+0x79], R55 ;  /* 0x0000793706008986 */ /* 0x0001e2000c101132 */
[----:B------:R-:W-:Y:S05]  /*6850*/  @P5 BRA `(.L_x_159) ;  /* 0x00000000000c5947 */ /* 0x000fea0003800000 */
[----:B------:R-:W5:Y:S02]  /*6860*/  LDG.E.U8 R122, desc[UR50][R8.64+0x80] ;  /* 0x00008032087a7981 */ /* 0x000f64000c1e1100 */
[----:B-----5:R-:W-:-:S05]  /*6870*/  PRMT R14, R122, 0x8880, RZ ;  /* 0x000088807a0e7816 */ /* 0x020fca00000000ff */
[----:B------:R-:W-:-:S07]  /*6880*/  IMAD R13, R14, R115, RZ ;  /* 0x000000730e0d7224 */ /* 0x000fce00078e02ff */
.L_x_159:
[----:B------:R-:W-:Y:S05]  /*6890*/  BSYNC B1 ;  /* 0x0000000000017941 */ /* 0x000fea0003800000 */
.L_x_158:
[----:B---3--:R-:W-:Y:S01]  /*68a0*/  @!P5 IMAD R15, R40, R114, R13 ;  /* 0x00000072280fd224 */ /* 0x008fe200078e020d */
[----:B------:R-:W-:Y:S04]  /*68b0*/  BSSY B1, `(.L_x_160) ;  /* 0x0000006000017945 */ /* 0x000fe80003800000 */
[----:B------:R3:W-:Y:S01]  /*68c0*/  @!P5 STG.E.U8 desc[UR50][R4.64+0x80], R15 ;  /* 0x0000800f0400d986 */ /* 0x0007e2000c101132 */
[----:B------:R-:W-:Y:S05]  /*68d0*/  @P4 BRA `(.L_x_161) ;  /* 0x00000000000c4947 */ /* 0x000fea0003800000 */
[----:B------:R-:W5:Y:S02]  /*68e0*/  LDG.E.U8 R122, desc[UR50][R8.64+0x81] ;  /* 0x00008132087a7981 */ /* 0x000f64000c1e1100 */
[----:B-----5:R-:W-:-:S05]  /*68f0*/  PRMT R14, R122, 0x8880, RZ ;  /* 0x000088807a0e7816 */ /* 0x020fca00000000ff */
[----:B------:R-:W-:-:S07]  /*6900*/  IMAD R13, R14, R115, RZ ;  /* 0x000000730e0d7224 */ /* 0x000fce00078e02ff */
.L_x_161:
[----:B------:R-:W-:Y:S05]  /*6910*/  BSYNC B1 ;  /* 0x0000000000017941 */ /* 0x000fea0003800000 */
.L_x_160:
        /* <DEDUP_REMOVED lines=13> */
.L_x_163:
[----:B------:R-:W-:Y:S05]  /*69f0*/  BSYNC B1 ;  /* 0x0000000000017941 */ /* 0x000fea0003800000 */
.L_x_162:
[----:B---3--:R-:W-:Y:S01]  /*6a00*/  @!P3 IMAD R15, R42, R114, R13 ;  /* 0x000000722a0fb224 */ /* 0x008fe200078e020d */
[----:B------:R-:W-:Y:S04]  /*6a10*/  BSSY B1, `(.L_x_164) ;  /* 0x0000006000017945 */ /* 0x000fe80003800000 */
[----:B------:R3:W-:Y:S01]  /*6a20*/  @!P3 STG.E.U8 desc[UR50][R6.64+0x80], R15 ;  /* 0x0000800f0600b986 */ /* 0x0007e2000c101132 */
[----:B------:R-:W-:Y:S05]  /*6a30*/  @P2 BRA `(.L_x_165) ;  /* 0x00000000000c2947 */ /* 0x000fea0003800000 */
[----:B------:R-:W5:Y:S02]  /*6a40*/  LDG.E.U8 R122, desc[UR50][R10.64+0x81] ;  /* 0x000081320a7a7981 */ /* 0x000f64000c1e1100 */
[----:B-----5:R-:W-:-:S05]  /*6a50*/  PRMT R14, R122, 0x8880, RZ ;  /* 0x000088807a0e7816 */ /* 0x020fca00000000ff */
[----:B------:R-:W-:-:S07]  /*6a60*/  IMAD R13, R14, R115, RZ ;  /* 0x000000730e0d7224 */ /* 0x000fce00078e02ff */
.L_x_165:
[----:B------:R-:W-:Y:S05]  /*6a70*/  BSYNC B1 ;  /* 0x0000000000017941 */ /* 0x000fea0003800000 */
.L_x_164:
[----:B------:R-:W-:Y:S01]  /*6a80*/  @!P2 IMAD R43, R43, R114, R13 ;  /* 0x000000722b2ba224 */ /* 0x000fe200078e020d */
[----:B------:R-:W-:Y:S04]  /*6a90*/  BSSY B1, `(.L_x_166) ;  /* 0x0000006000017945 */ /* 0x000fe80003800000 */
[----:B------:R0:W-:Y:S01]  /*6aa0*/  @!P2 STG.E.U8 desc[UR50][R6.64+0x81], R43 ;  /* 0x0000812b0600a986 */ /* 0x0001e2000c101132 */
[----:B------:R-:W-:Y:S05]  /*6ab0*/  @P5 BRA `(.L_x_167) ;  /* 0x00000000000c5947 */ /* 0x000fea0003800000 */
[----:B------:R-:W5:Y:S02]  /*6ac0*/  LDG.E.U8 R122, desc[UR50][R8.64+0x88] ;  /* 0x00008832087a7981 */ /* 0x000f64000c1e1100 */
[----:B-----5:R-:W-:-:S05]  /*6ad0*/  PRMT R14, R122, 0x8880, RZ ;  /* 0x000088807a0e7816 */ /* 0x020fca00000000ff */
[----:B------:R-:W-:-:S07]  /*6ae0*/  IMAD R13, R14, R115, RZ ;  /* 0x000000730e0d7224 */ /* 0x000fce00078e02ff */
.L_x_167:
[----:B------:R-:W-:Y:S05]  /*6af0*/  BSYNC B1 ;  /* 0x0000000000017941 */ /* 0x000fea0003800000 */
.L_x_166:
[----:B---3--:R-:W-:Y:S01]  /*6b00*/  @!P5 IMAD R15, R44, R114, R13 ;  /* 0x000000722c0fd224 */ /* 0x008fe200078e020d */
[----:B------:R-:W-:Y:S04]  /*6b10*/  BSSY B1, `(.L_x_168) ;  /* 0x0000006000017945 */ /* 0x000fe80003800000 */
[----:B------:R3:W-:Y:S01]  /*6b20*/  @!P5 STG.E.U8 desc[UR50][R4.64+0x88], R15 ;  /* 0x0000880f0400d986 */ /* 0x0007e2000c101132 */
[----:B------:R-:W-:Y:S05]  /*6b30*/  @P4 BRA `(.L_x_169) ;  /* 0x00000000000c4947 */ /* 0x000fea0003800000 */
[----:B------:R-:W5:Y:S02]  /*6b40*/  LDG.E.U8 R122, desc[UR50][R8.64+0x89] ;  /* 0x00008932087a7981 */ /* 0x000f64000c1e1100 */
[----:B-----5:R-:W-:-:S05]  /*6b50*/  PRMT R14, R122, 0x8880, RZ ;  /* 0x000088807a0e7816 */ /* 0x020fca00000000ff */
[----:B------:R-:W-:-:S07]  /*6b60*/  IMAD R13, R14, R115, RZ ;  /* 0x000000730e0d7224 */ /* 0x000fce00078e02ff */
.L_x_169:
[----:B------:R-:W-:Y:S05]  /*6b70*/  BSYNC B1 ;  /* 0x0000000000017941 */ /* 0x000fea0003800000 */
.L_x_168:
        /* <DEDUP_REMOVED lines=13> */
.L_x_171:
[----:B------:R-:W-:Y:S05]  /*6c50*/  BSYNC B1 ;  /* 0x0000000000017941 */ /* 0x000fea0003800000 */
.L_x_170:
[----:B---3--:R-:W-:Y:S01]  /*6c60*/  @!P1 IMAD R15, R46, R114, R13 ;  /* 0x000000722e0f9224 */ /* 0x008fe200078e020d */
[----:B------:R-:W-:Y:S04]  /*6c70*/  BSSY B1, `(.L_x_172) ;  /* 0x0000006000017945 */ /* 0x000fe80003800000 */
[----:B------:R3:W-:Y:S01]  /*6c80*/  @!P1 STG.E.U8 desc[UR50][R6.64+0x88], R15 ;  /* 0x0000880f06009986 */ /* 0x0007e2000c101132 */
[----:B------:R-:W-:Y:S05]  /*6c90*/  @P4 BRA `(.L_x_173) ;  /* 0x00000000000c4947 */ /* 0x000fea0003800000 */
[----:B------:R-:W5:Y:S02]  /*6ca0*/  LDG.E.U8 R122, desc[UR50][R10.64+0x89] ;  /* 0x000089320a7a7981 */ /* 0x000f64000c1e1100 */
[----:B-----5:R-:W-:-:S05]  /*6cb0*/  PRMT R14, R122, 0x8880, RZ ;  /* 0x000088807a0e7816 */ /* 0x020fca00000000ff */
[----:B------:R-:W-:-:S07]  /*6cc0*/  IMAD R13, R14, R115, RZ ;  /* 0x000000730e0d7224 */ /* 0x000fce00078e02ff */
.L_x_173:
[----:B------:R-:W-:Y:S05]  /*6cd0*/  BSYNC B1 ;  /* 0x0000000000017941 */ /* 0x000fea0003800000 */
.L_x_172:
[----:B------:R-:W-:Y:S01]  /*6ce0*/  @!P4 IMAD R47, R47, R114, R13 ;  /* 0x000000722f2fc224 */ /* 0x000fe200078e020d */
[----:B------:R-:W-:Y:S04]  /*6cf0*/  BSSY B1, `(.L_x_174) ;  /* 0x0000006000017945 */ /* 0x000fe80003800000 */
[----:B------:R0:W-:Y:S01]  /*6d00*/  @!P4 STG.E.U8 desc[UR50][R6.64+0x89], R47 ;  /* 0x0000892f0600c986 */ /* 0x0001e2000c101132 */
[----:B------:R-:W-:Y:S05]  /*6d10*/  @P5 BRA `(.L_x_175) ;  /* 0x00000000000c5947 */ /* 0x000fea0003800000 */
[----:B------:R-:W5:Y:S02]  /*6d20*/  LDG.E.U8 R122, desc[UR50][R8.64+0x90] ;  /* 0x00009032087a7981 */ /* 0x000f64000c1e1100 */
[----:B-----5:R-:W-:-:S05]  /*6d30*/  PRMT R14, R122, 0x8880, RZ ;  /* 0x000088807a0e7816 */ /* 0x020fca00000000ff */
[----:B------:R-:W-:-:S07]  /*6d40*/  IMAD R13, R14, R115, RZ ;  /* 0x000000730e0d7224 */ /* 0x000fce00078e02ff */
.L_x_175:
[----:B------:R-:W-:Y:S05]  /*6d50*/  BSYNC B1 ;  /* 0x0000000000017941 */ /* 0x000fea0003800000 */
.L_x_174:
[----:B---3--:R-:W-:Y:S01]  /*6d60*/  @!P5 IMAD R15, R32, R114, R13 ;  /* 0x00000072200fd224 */ /* 0x008fe200078e020d */
[----:B------:R-:W-:Y:S04]  /*6d70*/  BSSY B1, `(.L_x_176) ;  /* 0x0000006000017945 */ /* 0x000fe80003800000 */
[----:B------:R3:W-:Y:S01]  /*6d80*/  @!P5 STG.E.U8 desc[UR50][R4.64+0x90], R15 ;  /* 0x0000900f0400d986 */ /* 0x0007e2000c101132 */
[----:B------:R-:W-:Y:S05]  /*6d90*/  @P0 BRA `(.L_x_177) ;  /* 0x00000000000c0947 */ /* 0x000fea0003800000 */
[----:B------:R-:W5:Y:S02]  /*6da0*/  LDG.E.U8 R122, desc[UR50][R8.64+0x91] ;  /* 0x00009132087a7981 */ /* 0x000f64000c1e1100 */
[----:B-----5:R-:W-:-:S05]  /*6db0*/  PRMT R14, R122, 0x8880, RZ ;  /* 0x000088807a0e7816 */ /* 0x020fca00000000ff */
[----:B------:R-:W-:-:S07]  /*6dc0*/  IMAD R13, R14, R115, RZ ;  /* 0x000000730e0d7224 */ /* 0x000fce00078e02ff */
.L_x_177:
[----:B------:R-:W-:Y:S05]  /*6dd0*/  BSYNC B1 ;  /* 0x0000000000017941 */ /* 0x000fea0003800000 */
.L_x_176:
        /* <DEDUP_REMOVED lines=13> */
.L_x_179:
[----:B------:R-:W-:Y:S05]  /*6eb0*/  BSYNC B1 ;  /* 0x0000000000017941 */ /* 0x000fea0003800000 */
.L_x_178:
[----:B---3--:R-:W-:Y:S01]  /*6ec0*/  @!P3 IMAD R15, R34, R114, R13 ;  /* 0x00000072220fb224 */ /* 0x008fe200078e020d */
[----:B------:R-:W-:Y:S04]  /*6ed0*/  BSSY B1, `(.L_x_180) ;  /* 0x0000006000017945 */ /* 0x000fe80003800000 */
[----:B------:R3:W-:Y:S01]  /*6ee0*/  @!P3 STG.E.U8 desc[UR50][R6.64+0x90], R15 ;  /* 0x0000900f0600b986 */ /* 0x0007e2000c101132 */
[----:B------:R-:W-:Y:S05]  /*6ef0*/  @P2 BRA `(.L_x_181) ;  /* 0x00000000000c2947 */ /* 0x000fea0003800000 */
[----:B------:R-:W5:Y:S02]  /*6f00*/  LDG.E.U8 R122, desc[UR50][R10.64+0x91] ;  /* 0x000091320a7a7981 */ /* 0x000f64000c1e1100 */
[----:B-----5:R-:W-:-:S05]  /*6f10*/  PRMT R14, R122, 0x8880, RZ ;  /* 0x000088807a0e7816 */ /* 0x020fca00000000ff */
[----:B------:R-:W-:-:S07]  /*6f20*/  IMAD R13, R14, R115, RZ ;  /* 0x000000730e0d7224 */ /* 0x000fce00078e02ff */
.L_x_181:
[----:B------:R-:W-:Y:S05]  /*6f30*/  BSYNC B1 ;  /* 0x0000000000017941 */ /* 0x000fea0003800000 */
.L_x_180:
[----:B------:R-:W-:Y:S01]  /*6f40*/  @!P2 IMAD R35, R35, R114, R13 ;  /* 0x000000722323a224 */ /* 0x000fe200078e020d */
[----:B------:R-:W-:Y:S04]  /*6f50*/  BSSY B1, `(.L_x_182) ;  /* 0x0000006000017945 */ /* 0x000fe80003800000 */
[----:B------:R0:W-:Y:S01]  /*6f60*/  @!P2 STG.E.U8 desc[UR50][R6.64+0x91], R35 ;  /* 0x000091230600a986 */ /* 0x0001e2000c101132 */
[----:B------:R-:W-:Y:S05]  /*6f70*/  @P0 BRA `(.L_x_183) ;  /* 0x00000000000c0947 */ /* 0x000fea0003800000 */
[----:B------:R-:W5:Y:S02]  /*6f80*/  LDG.E.U8 R122, desc[UR50][R8.64+0x98] ;  /* 0x00009832087a7981 */ /* 0x000f64000c1e1100 */
[----:B-----5:R-:W-:-:S05]  /*6f90*/  PRMT R14, R122, 0x8880, RZ ;  /* 0x000088807a0e7816 */ /* 0x020fca00000000ff */
[----:B------:R-:W-:-:S07]  /*6fa0*/  IMAD R13, R14, R115, RZ ;  /* 0x000000730e0d7224 */ /* 0x000fce00078e02ff */
.L_x_183:
[----:B------:R-:W-:Y:S05]  /*6fb0*/  BSYNC B1 ;  /* 0x0000000000017941 */ /* 0x000fea0003800000 */
.L_x_182:
[----:B---3--:R-:W-:Y:S01]  /*6fc0*/  @!P0 IMAD R15, R36, R114, R13 ;  /* 0x00000072240f8224 */ /* 0x008fe200078e020d */
[----:B------:R-:W-:Y:S04]  /*6fd0*/  BSSY B1, `(.L_x_184) ;  /* 0x0000006000017945 */ /* 0x000fe80003800000 */
[----:B------:R3:W-:Y:S01]  /*6fe0*/  @!P0 STG.E.U8 desc[UR50][R4.64+0x98], R15 ;  /* 0x0000980f04008986 */ /* 0x0007e2000c101132 */
[----:B------:R-:W-:Y:S05]  /*6ff0*/  @P5 BRA `(.L_x_185) ;  /* 0x00000000000c5947 */ /* 0x000fea0003800000 */
[----:B------:R-:W5:Y:S02]  /*7000*/  LDG.E.U8 R122, desc[UR50][R8.64+0x99] ;  /* 0x00009932087a7981 */ /* 0x000f64000c1e1100 */
[----:B-----5:R-:W-:-:S05]  /*7010*/  PRMT R14, R122, 0x8880, RZ ;  /* 0x000088807a0e7816 */ /* 0x020fca00000000ff */
[----:B------:R-:W-:-:S07]  /*7020*/  IMAD R13, R14, R115, RZ ;  /* 0x000000730e0d7224 */ /* 0x000fce00078e02ff */
.L_x_185:
[----:B------:R-:W-:Y:S05]  /*7030*/  BSYNC B1 ;  /* 0x0000000000017941 */ /* 0x000fea0003800000 */
.L_x_184:
        /* <DEDUP_REMOVED lines=13> */
.L_x_187:
[----:B------:R-:W-:Y:S05]  /*7110*/  BSYNC B1 ;  /* 0x0000000000017941 */ /* 0x000fea0003800000 */
.L_x_186:
[----:B---3--:R-:W-:Y:S01]  /*7120*/  @!P4 IMAD R15, R38, R114, R13 ;  /* 0x00000072260fc224 */ /* 0x008fe200078e020d */
[----:B------:R-:W-:Y:S04]  /*7130*/  BSSY B1, `(.L_x_188) ;  /* 0x0000006000017945 */ /* 0x000fe80003800000 */
[----:B------:R3:W-:Y:S01]  /*7140*/  @!P4 STG.E.U8 desc[UR50][R6.64+0x98], R15 ;  /* 0x0000980f0600c986 */ /* 0x0007e2000c101132 */
[----:B------:R-:W-:Y:S05]  /*7150*/  @P1 BRA `(.L_x_189) ;  /* 0x00000000000c1947 */ /* 0x000fea0003800000 */
[----:B------:R-:W5:Y:S02]  /*7160*/  LDG.E.U8 R122, desc[UR50][R10.64+0x99] ;  /* 0x000099320a7a7981 */ /* 0x000f64000c1e1100 */
[----:B-----5:R-:W-:-:S05]  /*7170*/  PRMT R14, R122, 0x8880, RZ ;  /* 0x000088807a0e7816 */ /* 0x020fca00000000ff */
[----:B------:R-:W-:-:S07]  /*7180*/  IMAD R13, R14, R115, RZ ;  /* 0x000000730e0d7224 */ /* 0x000fce00078e02ff */
.L_x_189:
[----:B------:R-:W-:Y:S05]  /*7190*/  BSYNC B1 ;  /* 0x0000000000017941 */ /* 0x000fea0003800000 */
.L_x_188:
[----:B------:R-:W-:Y:S01]  /*71a0*/  @!P1 IMAD R39, R39, R114, R13 ;  /* 0x0000007227279224 */ /* 0x000fe200078e020d */
[----:B------:R-:W-:Y:S04]  /*71b0*/  BSSY B1, `(.L_x_190) ;  /* 0x0000006000017945 */ /* 0x000fe80003800000 */
[----:B------:R0:W-:Y:S01]  /*71c0*/  @!P1 STG.E.U8 desc[UR50][R6.64+0x99], R39 ;  /* 0x0000992706009986 */ /* 0x0001e2000c101132 */
[----:B------:R-:W-:Y:S05]  /*71d0*/  @P3 BRA `(.L_x_191) ;  /* 0x00000000000c3947 */ /* 0x000fea0003800000 */
[----:B------:R-:W5:Y:S02]  /*71e0*/  LDG.E.U8 R122, desc[UR50][R8.64+0xa0] ;  /* 0x0000a032087a7981 */ /* 0x000f64000c1e1100 */
[----:B-----5:R-:W-:-:S05]  /*71f0*/  PRMT R14, R122, 0x8880, RZ ;  /* 0x000088807a0e7816 */ /* 0x020fca00000000ff */
[----:B------:R-:W-:-:S07]  /*7200*/  IMAD R13, R14, R115, RZ ;  /* 0x000000730e0d7224 */ /* 0x000fce00078e02ff */
.L_x_191:
[----:B------:R-:W-:Y:S05]  /*7210*/  BSYNC B1 ;  /* 0x0000000000017941 */ /* 0x000fea0003800000 */
.L_x_190:
[----:B---3--:R-:W-:Y:S01]  /*7220*/  @!P3 IMAD R15, R24, R114, R13 ;  /* 0x00000072180fb224 */ /* 0x008fe200078e020d */
[----:B------:R-:W-:Y:S04]  /*7230*/  BSSY B1, `(.L_x_192) ;  /* 0x0000006000017945 */ /* 0x000fe80003800000 */
[----:B------:R3:W-:Y:S01]  /*7240*/  @!P3 STG.E.U8 desc[UR50][R4.64+0xa0], R15 ;  /* 0x0000a00f0400b986 */ /* 0x0007e2000c101132 */
[----:B------:R-:W-:Y:S05]  /*7250*/  @P5 BRA `(.L_x_193) ;  /* 0x00000000000c5947 */ /* 0x000fea0003800000 */
[----:B------:R-:W5:Y:S02]  /*7260*/  LDG.E.U8 R122, desc[UR50][R8.64+0xa1] ;  /* 0x0000a132087a7981 */ /* 0x000f64000c1e1100 */
[----:B-----5:R-:W-:-:S05]  /*7270*/  PRMT R14, R122, 0x8880, RZ ;  /* 0x000088807a0e7816 */ /* 0x020fca00000000ff */
[----:B------:R-:W-:-:S07]  /*7280*/  IMAD R13, R14, R115, RZ ;  /* 0x000000730e0d7224 */ /* 0x000fce00078e02ff */
.L_x_193:
[----:B------:R-:W-:Y:S05]  /*7290*/  BSYNC B1 ;  /* 0x0000000000017941 */ /* 0x000fea0003800000 */
.L_x_192:
        /* <DEDUP_REMOVED lines=9> */
[----:B------:R-:W-:Y:S01]  /*7330*/  ISETP.LT.OR P3, PT, R3, 0x9, !P3 ;  /* 0x000000090300780c */ /* 0x000fe20005f61670 */
[----:B------:R-:W-:-:S12]  /*7340*/  @P2 BRA `(.L_x_195) ;  /* 0x00000000000c2947 */ /* 0x000fd80003800000 */
[----:B------:R-:W5:Y:S02]  /*7350*/  LDG.E.U8 R122, desc[UR50][R10.64+0xa0] ;  /* 0x0000a0320a7a7981 */ /* 0x000f64000c1e1100 */
[----:B-----5:R-:W-:-:S05]  /*7360*/  PRMT R12, R122, 0x8880, RZ ;  /* 0x000088807a0c7816 */ /* 0x020fca00000000ff */
[----:B------:R-:W-:-:S07]  /*7370*/  IMAD R13, R12, R115, RZ ;  /* 0x000000730c0d7224 */ /* 0x000fce00078e02ff */
.L_x_195:
[----:B------:R-:W-:Y:S05]  /*7380*/  BSYNC B1 ;  /* 0x0000000000017941 */ /* 0x000fea0003800000 */
.L_x_194:
[----:B---3--:R-:W-:Y:S01]  /*7390*/  @!P2 IMAD R15, R26, R114, R13 ;  /* 0x000000721a0fa224 */ /* 0x008fe200078e020d */
[----:B------:R-:W-:Y:S04]  /*73a0*/  BSSY B1, `(.L_x_196) ;  /* 0x0000006000017945 */ /* 0x000fe80003800000 */
[----:B------:R3:W-:Y:S01]  /*73b0*/  @!P2 STG.E.U8 desc[UR50][R6.64+0xa0], R15 ;  /* 0x0000a00f0600a986 */ /* 0x0007e2000c101132 */
[----:B------:R-:W-:Y:S05]  /*73c0*/  @P0 BRA `(.L_x_197) ;  /* 0x00000000000c0947 */ /* 0x000fea0003800000 */
[----:B------:R-:W5:Y:S02]  /*73d0*/  LDG.E.U8 R122, desc[UR50][R10.64+0xa1] ;  /* 0x0000a1320a7a7981 */ /* 0x000f64000c1e1100 */
[----:B-----5:R-:W-:-:S05]  /*73e0*/  PRMT R12, R122, 0x8880, RZ ;  /* 0x000088807a0c7816 */ /* 0x020fca00000000ff */
[----:B------:R-:W-:-:S07]  /*73f0*/  IMAD R13, R12, R115, RZ ;  /* 0x000000730c0d7224 */ /* 0x000fce00078e02ff */
.L_x_197:
[----:B------:R-:W-:Y:S05]  /*7400*/  BSYNC B1 ;  /* 0x0000000000017941 */ /* 0x000fea0003800000 */
.L_x_196:
[----:B------:R-:W-:Y:S01]  /*7410*/  @!P0 IMAD R27, R27, R114, R13 ;  /* 0x000000721b1b8224 */ /* 0x000fe200078e020d */
[----:B------:R-:W-:Y:S04]  /*7420*/  BSSY B1, `(.L_x_198) ;  /* 0x0000006000017945 */ /* 0x000fe80003800000 */
[----:B------:R0:W-:Y:S01]  /*7430*/  @!P0 STG.E.U8 desc[UR50][R6.64+0xa1], R27 ;  /* 0x0000a11b06008986 */ /* 0x0001e2000c101132 */
[----:B------:R-:W-:Y:S05]  /*7440*/  @P5 BRA `(.L_x_199) ;  /* 0x00000000000c5947 */ /* 0x000fea0003800000 */
[----:B------:R-:W5:Y:S02]  /*7450*/  LDG.E.U8 R122, desc[UR50][R8.64+0xa8] ;  /* 0x0000a832087a7981 */ /* 0x000f64000c1e1100 */
[----:B-----5:R-:W-:-:S05]  /*7460*/  PRMT R12, R122, 0x8880, RZ ;  /* 0x000088807a0c7816 */ /* 0x020fca00000000ff */
[----:B------:R-:W-:-:S07]  /*7470*/  IMAD R13, R12, R115, RZ ;  /* 0x000000730c0d7224 */ /* 0x000fce00078e02ff */
.L_x_199:
[----:B------:R-:W-:Y:S05]  /*7480*/  BSYNC B1 ;  /* 0x0000000000017941 */ /* 0x000fea0003800000 */
.L_x_198:
[----:B---3--:R-:W-:Y:S01]  /*7490*/  @!P5 IMAD R15, R28, R114, R13 ;  /* 0x000000721c0fd224 */ /* 0x008fe200078e020d */
[----:B------:R-:W-:Y:S04]  /*74a0*/  BSSY B1, `(.L_x_200) ;  /* 0x0000006000017945 */ /* 0x000fe80003800000 */
[----:B------:R3:W-:Y:S01]  /*74b0*/  @!P5 STG.E.U8 desc[UR50][R4.64+0xa8], R15 ;  /* 0x0000a80f0400d986 */ /* 0x0007e2000c101132 */
[----:B------:R-:W-:Y:S05]  /*74c0*/  @P4 BRA `(.L_x_201) ;  /* 0x00000000000c4947 */ /* 0x000fea0003800000 */
[----:B------:R-:W5:Y:S02]  /*74d0*/  LDG.E.U8 R122, desc[UR50][R8.64+0xa9] ;  /* 0x0000a932087a7981 */ /* 0x000f64000c1e1100 */
[----:B-----5:R-:W-:-:S05]  /*74e0*/  PRMT R12, R122, 0x8880, RZ ;  /* 0x000088807a0c7816 */ /* 0x020fca00000000ff */
[----:B------:R-:W-:-:S07]  /*74f0*/  IMAD R13, R12, R115, RZ ;  /* 0x000000730c0d7224 */ /* 0x000fce00078e02ff */
.L_x_201:
[----:B------:R-:W-:Y:S05]  /*7500*/  BSYNC B1 ;  /* 0x0000000000017941 */ /* 0x000fea0003800000 */
.L_x_200:
[----:B------:R-:W-:Y:S01]  /*7510*/  @!P4 IMAD R29, R29, R114, R13 ;  /* 0x000000721d1dc224 */ /* 0x000fe200078e020d */
[----:B------:R-:W-:Y:S04]  /*7520*/  BSSY B1, `(.L_x_202) ;  /* 0x0000006000017945 */ /* 0x000fe80003800000 */
[----:B------:R0:W-:Y:S01]  /*7530*/  @!P4 STG.E.U8 desc[UR50][R4.64+0xa9], R29 ;  /* 0x0000a91d0400c986 */ /* 0x0001e2000c101132 */
[----:B------:R-:W-:Y:S05]  /*7540*/  @P3 BRA `(.L_x_203) ;  /* 0x00000000000c3947 */ /* 0x000fea0003800000 */
[----:B------:R-:W0:Y:S02]  /*7550*/  LDG.E.U8 R122, desc[UR50][R10.64+0xa8] ;  /* 0x0000a8320a7a7981 */ /* 0x000e24000c1e1100 */
[----:B0123--:R-:W-:-:S05]  /*7560*/  PRMT R4, R122, 0x8880, RZ ;  /* 0x000088807a047816 */ /* 0x00ffca00000000ff */
[----:B------:R-:W-:-:S07]  /*7570*/  IMAD R13, R4, R115, RZ ;  /* 0x00000073040d7224 */ /* 0x000fce00078e02ff */
.L_x_203:
[----:B------:R-:W-:Y:S05]  /*7580*/  BSYNC B1 ;  /* 0x0000000000017941 */ /* 0x000fea0003800000 */
.L_x_202:
[----:B0123--:R-:W-:Y:S01]  /*7590*/  @!P3 IMAD R5, R30, R114, R13 ;  /* 0x000000721e05b224 */ /* 0x00ffe200078e020d */
[----:B------:R-:W-:Y:S01]  /*75a0*/  ISETP.LT.OR P1, PT, R3, 0x9, !P1 ;  /* 0x000000090300780c */ /* 0x000fe20004f21670 */
[----:B------:R-:W-:Y:S03]  /*75b0*/  BSSY B1, `(.L_x_204) ;  /* 0x0000006000017945 */ /* 0x000fe60003800000 */
[----:B------:R0:W-:Y:S09]  /*75c0*/  @!P3 STG.E.U8 desc[UR50][R6.64+0xa8], R5 ;  /* 0x0000a8050600b986 */ /* 0x0001f2000c101132 */
[----:B------:R-:W-:Y:S05]  /*75d0*/  @P1 BRA `(.L_x_205) ;  /* 0x00000000000c1947 */ /* 0x000fea0003800000 */
[----:B------:R-:W2:Y:S02]  /*75e0*/  LDG.E.U8 R122, desc[UR50][R10.64+0xa9] ;  /* 0x0000a9320a7a7981 */ /* 0x000ea4000c1e1100 */
[----:B--2---:R-:W-:-:S05]  /*75f0*/  PRMT R4, R122, 0x8880, RZ ;  /* 0x000088807a047816 */ /* 0x004fca00000000ff */
[----:B------:R-:W-:-:S07]  /*7600*/  IMAD R13, R4, R115, RZ ;  /* 0x00000073040d7224 */ /* 0x000fce00078e02ff */
.L_x_205:
[----:B------:R-:W-:Y:S05]  /*7610*/  BSYNC B1 ;  /* 0x0000000000017941 */ /* 0x000fea0003800000 */
.L_x_204:
[----:B------:R-:W-:Y:S01]  /*7620*/  IMAD R13, R31, R114, R13 ;  /* 0x000000721f0d7224 */ /* 0x000fe200078e020d */
[----:B------:R-:W-:Y:S06]  /*7630*/  @P1 BRA `(.L_x_206) ;  /* 0x0000001000d81947 */ /* 0x000fec0003800000 */
[----:B------:R1:W-:Y:S01]  /*7640*/  STG.E.U8 desc[UR50][R6.64+0xa9], R13 ;  /* 0x0000a90d06007986 */ /* 0x0003e2000c101132 */
[----:B------:R-:W-:Y:S05]  /*7650*/  BRA `(.L_x_206) ;  /* 0x0000001000d07947 */ /* 0x000fea0003800000 */
.L_x_29:
[C---:B------:R-:W-:Y:S02]  /*7660*/  ISETP.GE.AND P1, PT, R12.reuse, 0x1, PT ;  /* 0x000000010c00780c */ /* 0x040fe40003f26270 */
[----:B------:R-:W-:Y:S02]  /*7670*/  ISETP.GE.AND P2, PT, R12, 0x2, PT ;  /* 0x000000020c00780c */ /* 0x000fe40003f46270 */
[C---:B------:R-:W-:Y:S02]  /*7680*/  ISETP.LT.OR P3, PT, R3.reuse, 0x1, !P1 ;  /* 0x000000010300780c */ /* 0x040fe40004f61670 */
[C---:B------:R-:W-:Y:S02]  /*7690*/  ISETP.LT.OR P4, PT, R3.reuse, 0x1, !P2 ;  /* 0x000000010300780c */ /* 0x040fe40005781670 */
[C---:B------:R-:W-:Y:S02]  /*76a0*/  ISETP.LT.OR P1, PT, R3.reuse, 0x9, !P1 ;  /* 0x000000090300780c */ /* 0x040fe40004f21670 */
[----:B------:R-:W-:-:S02]  /*76b0*/  ISETP.LT.OR P2, PT, R3, 0x9, !P2 ;  /* 0x000000090300780c */ /* 0x000fc40005741670 */
[C---:B------:R-:W-:Y:S02]  /*76c0*/  ISETP.GE.AND P5, PT, R12.reuse, 0x9, PT ;  /* 0x000000090c00780c */ /* 0x040fe40003fa6270 */
[----:B------:R-:W-:-:S03]  /*76d0*/  ISETP.GE.AND P0, PT, R12, 0xa, PT ;  /* 0x0000000a0c00780c */ /* 0x000fc60003f06270 */
[-C--:B------:R-:W-:Y:S02]  /*76e0*/  @!P3 IMAD R9, R104, R114.reuse, RZ ;  /* 0x000000726809b224 */ /* 0x080fe400078e02ff */
[-C--:B------:R-:W-:Y:S02]  /*76f0*/  @!P4 IMAD R105, R105, R114.reuse, RZ ;  /* 0x000000726969c224 */ /* 0x080fe400078e02ff */
[-C--:B------:R-:W-:Y:S01]  /*7700*/  @!P1 IMAD R11, R106, R114.reuse, RZ ;  /* 0x000000726a0b9224 */ /* 0x080fe200078e02ff */
[----:B------:R0:W-:Y:S01]  /*7710*/  @!P3 STG.E.U8 desc[UR50][R4.64], R9 ;  /* 0x000000090400b986 */ /* 0x0001e2000c101132 */
[----:B------:R-:W-:Y:S01]  /*7720*/  ISETP.LT.OR P3, PT, R3, 0x1, !P5 ;  /* 0x000000010300780c */ /* 0x000fe20006f61670 */
[----:B------:R-:W-:Y:S02]  /*7730*/  @!P2 IMAD R107, R107, R114, RZ ;  /* 0x000000726b6ba224 */ /* 0x000fe400078e02ff */
[----:B------:R-:W-:Y:S01]  /*7740*/  @!P4 STG.E.U8 desc[UR50][R4.64+0x1], R105 ;  /* 0x000001690400c986 */ /* 0x000fe2000c101132 */
[----:B------:R-:W-:-:S02]  /*7750*/  ISETP.LT.OR P4, PT, R3, 0x1, !P0 ;  /* 0x000000010300780c */ /* 0x000fc40004781670 */
[C---:B------:R-:W-:Y:S01]  /*7760*/  ISETP.LT.OR P0, PT, R3.reuse, 0x9, !P0 ;  /* 0x000000090300780c */ /* 0x040fe20004701670 */
[----:B------:R1:W-:Y:S01]  /*7770*/  @!P1 STG.E.U8 desc[UR50][R6.64], R11 ;  /* 0x0000000b06009986 */ /* 0x0003e2000c101132 */
[----:B------:R-:W-:Y:S02]  /*7780*/  ISETP.LT.OR P1, PT, R3, 0x9, !P5 ;  /* 0x000000090300780c */ /* 0x000fe40006f21670 */
[C---:B------:R-:W-:Y:S01]  /*7790*/  ISETP.GE.AND P5, PT, R12.reuse, 0x11, PT ;  /* 0x000000110c00780c */ /* 0x040fe20003fa6270 */
[----:B------:R-:W-:Y:S01]  /*77a0*/  @!P2 STG.E.U8 desc[UR50][R6.64+0x1], R107 ;  /* 0x0000016b0600a986 */ /* 0x000fe2000c101132 */
[----:B------:R-:W-:Y:S01]  /*77b0*/  ISETP.GE.AND P2, PT, R12, 0x12, PT ;  /* 0x000000120c00780c */ /* 0x000fe20003f46270 */
[----:B------:R-:W-:-:S04]  /*77c0*/  @!P3 IMAD R13, R108, R114, RZ ;  /* 0x000000726c0db224 */ /* 0x000fc800078e02ff */
[-C--:B------:R-:W-:Y:S01]  /*77d0*/  @!P4 IMAD R109, R109, R114.reuse, RZ ;  /* 0x000000726d6dc224 */ /* 0x080fe200078e02ff */
[----:B------:R-:W-:Y:S01]  /*77e0*/  @!P3 STG.E.U8 desc[UR50][R4.64+0x8], R13 ;  /* 0x0000080d0400b986 */ /* 0x000fe2000c101132 */
[----:B------:R-:W-:Y:S01]  /*77f0*/  ISETP.LT.OR P3, PT, R3, 0x1, !P5 ;  /* 0x000000010300780c */ /* 0x000fe20006f61670 */
[-C--:B------:R-:W-:Y:S02]  /*7800*/  @!P0 IMAD R111, R111, R114.reuse, RZ ;  /* 0x000000726f6f8224 */ /* 0x080fe400078e02ff */
[----:B------:R-:W-:Y:S01]  /*7810*/  @!P4 STG.E.U8 desc[UR50][R4.64+0x9], R109 ;  /* 0x0000096d0400c986 */ /* 0x000fe2000c101132 */
[C---:B------:R-:W-:Y:S01]  /*7820*/  ISETP.LT.OR P4, PT, R3.reuse, 0x1, !P2 ;  /* 0x000000010300780c */ /* 0x040fe20005781670 */
[----:B0-----:R-:W-:Y:S01]  /*7830*/  @!P1 IMAD R9, R110, R114, RZ ;  /* 0x000000726e099224 */ /* 0x001fe200078e02ff */
[----:B------:R-:W-:Y:S01]  /*7840*/  ISETP.LT.OR P2, PT, R3, 0x9, !P2 ;  /* 0x000000090300780c */ /* 0x000fe20005741670 */
[----:B------:R-:W-:Y:S01]  /*7850*/  @!P0 STG.E.U8 desc[UR50][R6.64+0x9], R111 ;  /* 0x0000096f06008986 */ /* 0x000fe2000c101132 */
[----:B------:R-:W-:-:S03]  /*7860*/  ISETP.GE.AND P0, PT, R12, 0x1a, PT ;  /* 0x0000001a0c00780c */ /* 0x000fc60003f06270 */
[----:B------:R0:W-:Y:S01]  /*7870*/  @!P1 STG.E.U8 desc[UR50][R6.64+0x8], R9 ;  /* 0x0000080906009986 */ /* 0x0001e2000c101132 */
[----:B------:R-:W-:Y:S01]  /*7880*/  ISETP.LT.OR P1, PT, R3, 0x9, !P5 ;  /* 0x000000090300780c */ /* 0x000fe20006f21670 */
[----:B-1----:R-:W-:Y:S01]  /*7890*/  @!P3 IMAD R11, R96, R114, RZ ;  /* 0x00000072600bb224 */ /* 0x002fe200078e02ff */
[----:B------:R-:W-:-:S03]  /*78a0*/  ISETP.GE.AND P5, PT, R12, 0x19, PT ;  /* 0x000000190c00780c */ /* 0x000fc60003fa6270 */
[-C--:B------:R-:W-:Y:S01]  /*78b0*/  @!P4 IMAD R97, R97, R114.reuse, RZ ;  /* 0x000000726161c224 */ /* 0x080fe200078e02ff */
[----:B------:R-:W-:Y:S01]  /*78c0*/  @!P3 STG.E.U8 desc[UR50][R4.64+0x10], R11 ;  /* 0x0000100b0400b986 */ /* 0x000fe2000c101132 */
[----:B------:R-:W-:Y:S01]  /*78d0*/  ISETP.LT.OR P3, PT, R3, 0x1, !P5 ;  /* 0x000000010300780c */ /* 0x000fe20006f61670 */
[-C--:B------:R-:W-:Y:S02]  /*78e0*/  @!P2 IMAD R99, R99, R114.reuse, RZ ;  /* 0x000000726363a224 */ /* 0x080fe400078e02ff */
[----:B------:R-:W-:Y:S01]  /*78f0*/  @!P4 STG.E.U8 desc[UR50][R4.64+0x11], R97 ;  /* 0x000011610400c986 */ /* 0x000fe2000c101132 */
[C---:B------:R-:W-:Y:S02]  /*7900*/  ISETP.LT.OR P4, PT, R3.reuse, 0x1, !P0 ;  /* 0x000000010300780c */ /* 0x040fe40004781670 */
[----:B0-----:R-:W-:Y:S01]  /*7910*/  @!P1 IMAD R9, R98, R114, RZ ;  /* 0x0000007262099224 */ /* 0x001fe200078e02ff */
[----:B------:R-:W-:Y:S01]  /*7920*/  @!P2 STG.E.U8 desc[UR50][R6.64+0x11], R99 ;  /* 0x000011630600a986 */ /* 0x000fe2000c101132 */
[----:B------:R-:W-:-:S02]  /*7930*/  ISETP.LT.OR P0, PT, R3, 0x9, !P0 ;  /* 0x000000090300780c */ /* 0x000fc40004701670 */
[----:B------:R-:W-:Y:S01]  /*7940*/  ISETP.GE.AND P2, PT, R12, 0x22, PT ;  /* 0x000000220c00780c */ /* 0x000fe20003f46270 */
[----:B------:R0:W-:Y:S01]  /*7950*/  @!P1 STG.E.U8 desc[UR50][R6.64+0x10], R9 ;  /* 0x0000100906009986 */ /* 0x0001e2000c101132 */
[----:B------:R-:W-:Y:S01]  /*7960*/  ISETP.LT.OR P1, PT, R3, 0x9, !P5 ;  /* 0x000000090300780c */ /* 0x000fe20006f21670 */
[----:B------:R-:W-:Y:S01]  /*7970*/  @!P3 IMAD R13, R100, R114, RZ ;  /* 0x00000072640db224 */ /* 0x000fe200078e02ff */
[----:B------:R-:W-:-:S03]  /*7980*/  ISETP.GE.AND P5, PT, R12, 0x21, PT ;  /* 0x000000210c00780c */ /* 0x000fc60003fa6270 */
[-C--:B------:R-:W-:Y:S01]  /*7990*/  @!P4 IMAD R101, R101, R114.reuse, RZ ;  /* 0x000000726565c224 */ /* 0x080fe200078e02ff */
[----:B------:R-:W-:Y:S01]  /*79a0*/  @!P3 STG.E.U8 desc[UR50][R4.64+0x18], R13 ;  /* 0x0000180d0400b986 */ /* 0x000fe2000c101132 */
[----:B------:R-:W-:Y:S02]  /*79b0*/  ISETP.LT.OR P3, PT, R3, 0x1, !P5 ;  /* 0x000000010300780c */ /* 0x000fe40006f61670 */
[-C--:B------:R-:W-:Y:S01]  /*79c0*/  @!P0 IMAD R103, R103, R114.reuse, RZ ;  /* 0x0000007267678224 */ /* 0x080fe200078e02ff */
        /* <DEDUP_REMOVED lines=87> */
[----:B------:R-:W-:Y:S01]  /*7f40*/  ISETP.LT.OR P2, PT, R3, 0x9, !P2 ;  /* 0x000000090300780c */ /* 0x000fe20005741670 */
[----:B------:R-:W-:Y:S01]  /*7f50*/  @!P0 STG.E.U8 desc[UR50][R6.64+0x49], R79 ;  /* 0x0000494f06008986 */ /* 0x000fe2000c101132 */
[----:B------:R-:W-:-:S03]  /*7f60*/  ISETP.GE.AND P0, PT, R12, 0x5a, PT ;  /* 0x0000005a0c00780c */ /* 0x000fc60003f06270 */
[----:B------:R0:W-:Y:S01]  /*7f70*/  @!P1 STG.E.U8 desc[UR50][R6.64+0x48], R9 ;  /* 0x0000480906009986 */ /* 0x0001e2000c101132 */
[-C--:B------:R-:W-:Y:S01]  /*7f80*/  @!P3 IMAD R11, R64, R114.reuse, RZ ;  /* 0x00000072400bb224 */ /* 0x080fe200078e02ff */
[----:B------:R-:W-:Y:S02]  /*7f90*/  ISETP.LT.OR P1, PT, R3, 0x9, !P5 ;  /* 0x000000090300780c */ /* 0x000fe40006f21670 */
[----:B------:R-:W-:Y:S01]  /*7fa0*/  ISETP.GE.AND P5, PT, R12, 0x59, PT ;  /* 0x000000590c00780c */ /* 0x000fe20003fa6270 */
[-C--:B------:R-:W-:Y:S01]  /*7fb0*/  @!P4 IMAD R65, R65, R114.reuse, RZ ;  /* 0x000000724141c224 */ /* 0x080fe200078e02ff */
[----:B------:R-:W-:Y:S02]  /*7fc0*/  @!P3 STG.E.U8 desc[UR50][R4.64+0x50], R11 ;  /* 0x0000500b0400b986 */ /* 0x000fe4000c101132 */
[----:B------:R-:W-:Y:S01]  /*7fd0*/  ISETP.LT.OR P3, PT, R3, 0x1, !P5 ;  /* 0x000000010300780c */ /* 0x000fe20006f61670 */
[----:B------:R-:W-:Y:S01]  /*7fe0*/  @!P2 IMAD R67, R67, R114, RZ ;  /* 0x000000724343a224 */ /* 0x000fe200078e02ff */
[----:B------:R-:W-:Y:S01]  /*7ff0*/  @!P4 STG.E.U8 desc[UR50][R4.64+0x51], R65 ;  /* 0x000051410400c986 */ /* 0x000fe2000c101132 */
[----:B------:R-:W-:-:S02]  /*8000*/  ISETP.LT.OR P4, PT, R3, 0x1, !P0 ;  /* 0x000000010300780c */ /* 0x000fc40004781670 */
[C---:B------:R-:W-:Y:S01]  /*8010*/  ISETP.LT.OR P0, PT, R3.reuse, 0x9, !P0 ;  /* 0x000000090300780c */ /* 0x040fe20004701670 */
[----:B------:R-:W-:Y:S01]  /*8020*/  @!P2 STG.E.U8 desc[UR50][R6.64+0x51], R67 ;  /* 0x000051430600a986 */ /* 0x000fe2000c101132 */
[-C--:B0-----:R-:W-:Y:S01]  /*8030*/  @!P1 IMAD R9, R66, R114.reuse, RZ ;  /* 0x0000007242099224 */ /* 0x081fe200078e02ff */
[----:B------:R-:W-:Y:S02]  /*8040*/  ISETP.LT.OR P2, PT, R3, 0x9, !P5 ;  /* 0x000000090300780c */ /* 0x000fe40006f41670 */
[----:B------:R-:W-:Y:S02]  /*8050*/  ISETP.GE.AND P5, PT, R12, 0x62, PT ;  /* 0x000000620c00780c */ /* 0x000fe40003fa6270 */
[----:B------:R0:W-:Y:S01]  /*8060*/  @!P1 STG.E.U8 desc[UR50][R6.64+0x50], R9 ;  /* 0x0000500906009986 */ /* 0x0001e2000c101132 */
[-C--:B------:R-:W-:Y:S01]  /*8070*/  @!P3 IMAD R13, R68, R114.reuse, RZ ;  /* 0x00000072440db224 */ /* 0x080fe200078e02ff */
[----:B------:R-:W-:Y:S02]  /*8080*/  ISETP.GE.AND P1, PT, R12, 0x61, PT ;  /* 0x000000610c00780c */ /* 0x000fe40003f26270 */
[----:B------:R-:W-:-:S02]  /*8090*/  @!P4 IMAD R69, R69, R114, RZ ;  /* 0x000000724545c224 */ /* 0x000fc400078e02ff */
[----:B------:R-:W-:Y:S01]  /*80a0*/  @!P3 STG.E.U8 desc[UR50][R4.64+0x58], R13 ;  /* 0x0000580d0400b986 */ /* 0x000fe2000c101132 */
[----:B------:R-:W-:Y:S01]  /*80b0*/  ISETP.LT.OR P3, PT, R3, 0x1, !P1 ;  /* 0x000000010300780c */ /* 0x000fe20004f61670 */
[-C--:B------:R-:W-:Y:S01]  /*80c0*/  @!P0 IMAD R71, R71, R114.reuse, RZ ;  /* 0x0000007247478224 */ /* 0x080fe200078e02ff */
[C---:B------:R-:W-:Y:S01]  /*80d0*/  ISETP.LT.OR P1, PT, R3.reuse, 0x9, !P1 ;  /* 0x000000090300780c */ /* 0x040fe20004f21670 */
[----:B------:R-:W-:Y:S01]  /*80e0*/  @!P4 STG.E.U8 desc[UR50][R4.64+0x59], R69 ;  /* 0x000059450400c986 */ /* 0x000fe2000c101132 */
[C---:B------:R-:W-:Y:S01]  /*80f0*/  ISETP.LT.OR P4, PT, R3.reuse, 0x1, !P5 ;  /* 0x000000010300780c */ /* 0x040fe20006f81670 */
[----:B0-----:R-:W-:Y:S01]  /*8100*/  @!P2 IMAD R9, R70, R114, RZ ;  /* 0x000000724609a224 */ /* 0x001fe200078e02ff */
[----:B------:R-:W-:Y:S01]  /*8110*/  ISETP.LT.OR P5, PT, R3, 0x9, !P5 ;  /* 0x000000090300780c */ /* 0x000fe20006fa1670 */
[----:B------:R-:W-:Y:S01]  /*8120*/  @!P0 STG.E.U8 desc[UR50][R6.64+0x59], R71 ;  /* 0x0000594706008986 */ /* 0x000fe2000c101132 */
[----:B------:R-:W-:-:S03]  /*8130*/  ISETP.GE.AND P0, PT, R12, 0x6a, PT ;  /* 0x0000006a0c00780c */ /* 0x000fc60003f06270 */
[----:B------:R0:W-:Y:S01]  /*8140*/  @!P2 STG.E.U8 desc[UR50][R6.64+0x58], R9 ;  /* 0x000058090600a986 */ /* 0x0001e2000c101132 */
[----:B------:R-:W-:Y:S01]  /*8150*/  ISETP.GE.AND P2, PT, R12, 0x69, PT ;  /* 0x000000690c00780c */ /* 0x000fe20003f46270 */
[----:B------:R-:W-:-:S04]  /*8160*/  @!P3 IMAD R11, R56, R114, RZ ;  /* 0x00000072380bb224 */ /* 0x000fc800078e02ff */
[-C--:B------:R-:W-:Y:S01]  /*8170*/  @!P4 IMAD R57, R57, R114.reuse, RZ ;  /* 0x000000723939c224 */ /* 0x080fe200078e02ff */
[----:B------:R-:W-:Y:S01]  /*8180*/  @!P3 STG.E.U8 desc[UR50][R4.64+0x60], R11 ;  /* 0x0000600b0400b986 */ /* 0x000fe2000c101132 */
[----:B------:R-:W-:Y:S01]  /*8190*/  ISETP.LT.OR P3, PT, R3, 0x1, !P2 ;  /* 0x000000010300780c */ /* 0x000fe20005761670 */
[-C--:B------:R-:W-:Y:S01]  /*81a0*/  @!P5 IMAD R59, R59, R114.reuse, RZ ;  /* 0x000000723b3bd224 */ /* 0x080fe200078e02ff */
[C---:B------:R-:W-:Y:S01]  /*81b0*/  ISETP.LT.OR P2, PT, R3.reuse, 0x9, !P2 ;  /* 0x000000090300780c */ /* 0x040fe20005741670 */
[----:B------:R-:W-:Y:S01]  /*81c0*/  @!P4 STG.E.U8 desc[UR50][R4.64+0x61], R57 ;  /* 0x000061390400c986 */ /* 0x000fe2000c101132 */
[C---:B------:R-:W-:Y:S01]  /*81d0*/  ISETP.LT.OR P4, PT, R3.reuse, 0x1, !P0 ;  /* 0x000000010300780c */ /* 0x040fe20004781670 */
[----:B0-----:R-:W-:Y:S02]  /*81e0*/  @!P1 IMAD R9, R58, R114, RZ ;  /* 0x000000723a099224 */ /* 0x001fe400078e02ff */
[----:B------:R-:W-:Y:S01]  /*81f0*/  @!P5 STG.E.U8 desc[UR50][R6.64+0x61], R59 ;  /* 0x0000613b0600d986 */ /* 0x000fe2000c101132 */
[----:B------:R-:W-:-:S02]  /*8200*/  ISETP.LT.OR P5, PT, R3, 0x9, !P0 ;  /* 0x000000090300780c */ /* 0x000fc400047a1670 */
[C---:B------:R-:W-:Y:S01]  /*8210*/  ISETP.GE.AND P0, PT, R12.reuse, 0x72, PT ;  /* 0x000000720c00780c */ /* 0x040fe20003f06270 */
[----:B------:R0:W-:Y:S01]  /*8220*/  @!P1 STG.E.U8 desc[UR50][R6.64+0x60], R9 ;  /* 0x0000600906009986 */ /* 0x0001e2000c101132 */
[----:B------:R-:W-:Y:S01]  /*8230*/  ISETP.GE.AND P1, PT, R12, 0x71, PT ;  /* 0x000000710c00780c */ /* 0x000fe20003f26270 */
[----:B------:R-:W-:-:S04]  /*8240*/  @!P3 IMAD R13, R60, R114, RZ ;  /* 0x000000723c0db224 */ /* 0x000fc800078e02ff */
[-C--:B------:R-:W-:Y:S01]  /*8250*/  @!P4 IMAD R61, R61, R114.reuse, RZ ;  /* 0x000000723d3dc224 */ /* 0x080fe200078e02ff */
[----:B------:R-:W-:Y:S01]  /*8260*/  @!P3 STG.E.U8 desc[UR50][R4.64+0x68], R13 ;  /* 0x0000680d0400b986 */ /* 0x000fe2000c101132 */
[----:B------:R-:W-:Y:S02]  /*8270*/  ISETP.LT.OR P3, PT, R3, 0x1, !P1 ;  /* 0x000000010300780c */ /* 0x000fe40004f61670 */
[-C--:B------:R-:W-:Y:S01]  /*8280*/  @!P5 IMAD R63, R63, R114.reuse, RZ ;  /* 0x000000723f3fd224 */ /* 0x080fe200078e02ff */
[----:B------:R-:W-:Y:S01]  /*8290*/  @!P4 STG.E.U8 desc[UR50][R4.64+0x69], R61 ;  /* 0x0000693d0400c986 */ /* 0x000fe2000c101132 */
[C---:B------:R-:W-:Y:S01]  /*82a0*/  ISETP.LT.OR P4, PT, R3.reuse, 0x1, !P0 ;  /* 0x000000010300780c */ /* 0x040fe20004781670 */
[----:B0-----:R-:W-:Y:S01]  /*82b0*/  @!P2 IMAD R9, R62, R114, RZ ;  /* 0x000000723e09a224 */ /* 0x001fe200078e02ff */
[C---:B------:R-:W-:Y:S01]  /*82c0*/  ISETP.LT.OR P1, PT, R3.reuse, 0x9, !P1 ;  /* 0x000000090300780c */ /* 0x040fe20004f21670 */
        /* <DEDUP_REMOVED lines=13> */
[----:B------:R-:W-:Y:S01]  /*83a0*/  ISETP.LT.OR P5, PT, R3, 0x9, !P5 ;  /* 0x000000090300780c */ /* 0x000fe20006fa1670 */
[----:B------:R-:W-:Y:S01]  /*83b0*/  @!P0 STG.E.U8 desc[UR50][R6.64+0x71], R51 ;  /* 0x0000713306008986 */ /* 0x000fe2000c101132 */
[----:B------:R-:W-:-:S02]  /*83c0*/  ISETP.GE.AND P0, PT, R12, 0x81, PT ;  /* 0x000000810c00780c */ /* 0x000fc40003f06270 */
[----:B------:R-:W-:Y:S01]  /*83d0*/  ISETP.LT.OR P2, PT, R3, 0x9, !P2 ;  /* 0x000000090300780c */ /* 0x000fe20005741670 */
[----:B------:R0:W-:Y:S01]  /*83e0*/  @!P1 STG.E.U8 desc[UR50][R6.64+0x70], R9 ;  /* 0x0000700906009986 */ /* 0x0001e2000c101132 */
[----:B------:R-:W-:Y:S01]  /*83f0*/  ISETP.GE.AND P1, PT, R12, 0x82, PT ;  /* 0x000000820c00780c */ /* 0x000fe20003f26270 */
[----:B------:R-:W-:-:S04]  /*8400*/  @!P3 IMAD R53, R53, R114, RZ ;  /* 0x000000723535b224 */ /* 0x000fc800078e02ff */
[-C--:B------:R-:W-:Y:S01]  /*8410*/  @!P4 IMAD R13, R52, R114.reuse, RZ ;  /* 0x00000072340dc224 */ /* 0x080fe200078e02ff */
[----:B------:R-:W-:Y:S01]  /*8420*/  @!P3 STG.E.U8 desc[UR50][R4.64+0x79], R53 ;  /* 0x000079350400b986 */ /* 0x000fe2000c101132 */
[C---:B------:R-:W-:Y:S02]  /*8430*/  ISETP.LT.OR P3, PT, R3.reuse, 0x1, !P0 ;  /* 0x000000010300780c */ /* 0x040fe40004761670 */
[C---:B------:R-:W-:Y:S01]  /*8440*/  ISETP.LT.OR P0, PT, R3.reuse, 0x9, !P0 ;  /* 0x000000090300780c */ /* 0x040fe20004701670 */
[----:B------:R-:W-:Y:S01]  /*8450*/  @!P4 STG.E.U8 desc[UR50][R4.64+0x78], R13 ;  /* 0x0000780d0400c986 */ /* 0x000fe2000c101132 */
[C---:B------:R-:W-:Y:S01]  /*8460*/  ISETP.LT.OR P4, PT, R3.reuse, 0x1, !P1 ;  /* 0x000000010300780c */ /* 0x040fe20004f81670 */
[-C--:B0-----:R-:W-:Y:S01]  /*8470*/  @!P5 IMAD R9, R54, R114.reuse, RZ ;  /* 0x000000723609d224 */ /* 0x081fe200078e02ff */
[----:B------:R-:W-:Y:S01]  /*8480*/  ISETP.LT.OR P1, PT, R3, 0x9, !P1 ;  /* 0x000000090300780c */ /* 0x000fe20004f21670 */
[----:B------:R-:W-:-:S03]  /*8490*/  @!P2 IMAD R55, R55, R114, RZ ;  /* 0x000000723737a224 */ /* 0x000fc600078e02ff */
[----:B------:R0:W-:Y:S01]  /*84a0*/  @!P5 STG.E.U8 desc[UR50][R6.64+0x78], R9 ;  /* 0x000078090600d986 */ /* 0x0001e2000c101132 */
[----:B------:R-:W-:Y:S02]  /*84b0*/  ISETP.GE.AND P5, PT, R12, 0x89, PT ;  /* 0x000000890c00780c */ /* 0x000fe40003fa6270 */
[-C--:B------:R-:W-:Y:S01]  /*84c0*/  @!P3 IMAD R11, R40, R114.reuse, RZ ;  /* 0x00000072280bb224 */ /* 0x080fe200078e02ff */
[----:B------:R-:W-:Y:S01]  /*84d0*/  @!P2 STG.E.U8 desc[UR50][R6.64+0x79], R55 ;  /* 0x000079370600a986 */ /* 0x000fe2000c101132 */
[----:B------:R-:W-:Y:S02]  /*84e0*/  ISETP.GE.AND P2, PT, R12, 0x8a, PT ;  /* 0x0000008a0c00780c */ /* 0x000fe40003f46270 */
[-C--:B------:R-:W-:Y:S01]  /*84f0*/  @!P4 IMAD R41, R41, R114.reuse, RZ ;  /* 0x000000722929c224 */ /* 0x080fe200078e02ff */
        /* <DEDUP_REMOVED lines=56> */
[----:B------:R1:W-:Y:S01]  /*8880*/  @!P3 STG.E.U8 desc[UR50][R4.64+0xa0], R11 ;  /* 0x0000a00b0400b986 */ /* 0x0003e2000c101132 */
[----:B------:R-:W-:Y:S01]  /*8890*/  ISETP.LT.OR P3, PT, R3, 0x1, !P5 ;  /* 0x000000010300780c */ /* 0x000fe20006f61670 */
[-C--:B------:R-:W-:Y:S01]  /*88a0*/  @!P0 IMAD R27, R27, R114.reuse, RZ ;  /* 0x000000721b1b8224 */ /* 0x080fe200078e02ff */
[C---:B------:R-:W-:Y:S01]  /*88b0*/  ISETP.LT.OR P5, PT, R3.reuse, 0x9, !P5 ;  /* 0x000000090300780c */ /* 0x040fe20006fa1670 */
[----:B------:R2:W-:Y:S01]  /*88c0*/  @!P4 STG.E.U8 desc[UR50][R4.64+0xa1], R25 ;  /* 0x0000a1190400c986 */ /* 0x0005e2000c101132 */
[C---:B------:R-:W-:Y:S02]  /*88d0*/  ISETP.LT.OR P4, PT, R3.reuse, 0x1, !P2 ;  /* 0x000000010300780c */ /* 0x040fe40005781670 */
[----:B------:R-:W-:Y:S01]  /*88e0*/  ISETP.LT.OR P2, PT, R3, 0x9, !P2 ;  /* 0x000000090300780c */ /* 0x000fe20005741670 */
[-C--:B------:R-:W-:Y:S01]  /*88f0*/  @!P1 IMAD R3, R26, R114.reuse, RZ ;  /* 0x000000721a039224 */ /* 0x080fe200078e02ff */
[----:B------:R2:W-:Y:S04]  /*8900*/  @!P0 STG.E.U8 desc[UR50][R6.64+0xa1], R27 ;  /* 0x0000a11b06008986 */ /* 0x0005e8000c101132 */
[----:B------:R2:W-:Y:S01]  /*8910*/  @!P1 STG.E.U8 desc[UR50][R6.64+0xa0], R3 ;  /* 0x0000a00306009986 */ /* 0x0005e2000c101132 */
[----:B0-----:R-:W-:-:S02]  /*8920*/  @!P3 IMAD R9, R28, R114, RZ ;  /* 0x000000721c09b224 */ /* 0x001fc400078e02ff */
[-C--:B-1----:R-:W-:Y:S02]  /*8930*/  @!P5 IMAD R11, R30, R114.reuse, RZ ;  /* 0x000000721e0bd224 */ /* 0x082fe400078e02ff */
[-C--:B------:R-:W-:Y:S01]  /*8940*/  @!P4 IMAD R29, R29, R114.reuse, RZ ;  /* 0x000000721d1dc224 */ /* 0x080fe200078e02ff */
[----:B------:R2:W-:Y:S01]  /*8950*/  @!P3 STG.E.U8 desc[UR50][R4.64+0xa8], R9 ;  /* 0x0000a8090400b986 */ /* 0x0005e2000c101132 */
[----:B------:R-:W-:-:S03]  /*8960*/  @!P2 IMAD R31, R31, R114, RZ ;  /* 0x000000721f1fa224 */ /* 0x000fc600078e02ff */
[----:B------:R2:W-:Y:S04]  /*8970*/  @!P4 STG.E.U8 desc[UR50][R4.64+0xa9], R29 ;  /* 0x0000a91d0400c986 */ /* 0x0005e8000c101132 */
[----:B------:R2:W-:Y:S04]  /*8980*/  @!P5 STG.E.U8 desc[UR50][R6.64+0xa8], R11 ;  /* 0x0000a80b0600d986 */ /* 0x0005e8000c101132 */
[----:B------:R2:W-:Y:S02]  /*8990*/  @!P2 STG.E.U8 desc[UR50][R6.64+0xa9], R31 ;  /* 0x0000a91f0600a986 */ /* 0x0005e4000c101132 */
.L_x_206:
[----:B------:R-:W-:Y:S05]  /*89a0*/  BSYNC B0 ;  /* 0x0000000000007941 */ /* 0x000fea0003800000 */
.L_x_28:
[----:B------:R-:W-:Y:S01]  /*89b0*/  IADD3 R16, P0, R16, UR46, RZ ;  /* 0x0000002e10107c10 */ /* 0x000fe2000ff1e0ff */
[----:B------:R-:W-:Y:S01]  /*89c0*/  ULDC.64 UR4, c[0x0][0x650] ;  /* 0x0001940000047ab9 */ /* 0x000fe20000000a00 */
[----:B--2---:R-:W-:Y:S01]  /*89d0*/  PRMT R3, RZ, 0x7610, R3 ;  /* 0x00007610ff037816 */ /* 0x004fe20000000003 */
[----:B------:R-:W-:Y:S01]  /*89e0*/  IMAD.MOV.U32 R112, RZ, RZ, -0x1 ;  /* 0xffffffffff707424 */ /* 0x000fe200078e00ff */
[----:B------:R-:W-:Y:S01]  /*89f0*/  IADD3.X R17, R17, UR38, RZ, P0, !PT ;  /* 0x0000002611117c10 */ /* 0x000fe200087fe4ff */
[----:B------:R-:W-:Y:S01]  /*8a00*/  IMAD.MOV.U32 R19, RZ, RZ, -0x1 ;  /* 0xffffffffff137424 */ /* 0x000fe200078e00ff */
[----:B------:R-:W-:-:S04]  /*8a10*/  ISETP.GE.U32.AND P0, PT, R16, UR4, PT ;  /* 0x0000000410007c0c */ /* 0x000fc8000bf06070 */
[----:B------:R-:W-:-:S13]  /*8a20*/  ISETP.GE.U32.AND.EX P0, PT, R17, UR5, PT, P0 ;  /* 0x0000000511007c0c */ /* 0x000fda000bf06100 */
[----:B------:R-:W-:Y:S05]  /*8a30*/  @P0 BRA `(.L_x_207) ;  /* 0x0000000400500947 */ /* 0x000fea0003800000 */
[----:B------:R-:W2:Y:S01]  /*8a40*/  LDC.64 R10, c[0x0][0x628] ;  /* 0x00018a00ff0a7b82 */ /* 0x000ea20000000a00 */
[----:B------:R-:W3:Y:S01]  /*8a50*/  S2R R12, SR_CTAID.X ;  /* 0x00000000000c7919 */ /* 0x000ee20000002500 */
[----:B------:R-:W-:Y:S02]  /*8a60*/  IMAD.MOV.U32 R8, RZ, RZ, R16 ;  /* 0x000000ffff087224 */ /* 0x000fe400078e0010 */
[----:B------:R-:W-:Y:S01]  /*8a70*/  IMAD.MOV.U32 R9, RZ, RZ, R17 ;  /* 0x000000ffff097224 */ /* 0x000fe200078e0011 */
[----:B------:R-:W0:Y:S03]  /*8a80*/  S2R R20, SR_CTAID.Y ;  /* 0x0000000000147919 */ /* 0x000e260000002600 */
[----:B------:R-:W0:Y:S08]  /*8a90*/  LDC R0, c[0x0][0x630] ;  /* 0x00018c00ff007b82 */ /* 0x000e300000000800 */
[----:B------:R-:W0:Y:S01]  /*8aa0*/  LDC.64 R14, c[0x0][0x620] ;  /* 0x00018800ff0e7b82 */ /* 0x000e220000000a00 */
[----:B--2---:R-:W-:-:S04]  /*8ab0*/  ISETP.NE.U32.AND P0, PT, R10, RZ, PT ;  /* 0x000000ff0a00720c */ /* 0x004fc80003f05070 */
[----:B------:R-:W-:-:S13]  /*8ac0*/  ISETP.NE.AND.EX P0, PT, R11, RZ, PT, P0 ;  /* 0x000000ff0b00720c */ /* 0x000fda0003f05300 */
[----:B0--3--:R-:W-:Y:S05]  /*8ad0*/  @!P0 BRA `(.L_x_208) ;  /* 0x0000000000288947 */ /* 0x009fea0003800000 */
[----:B------:R-:W0:Y:S02]  /*8ae0*/  LDC R3, c[0x0][0x634] ;  /* 0x00018d00ff037b82 */ /* 0x000e240000000800 */
[----:B0-----:R-:W-:-:S05]  /*8af0*/  IADD3 R3, P0, R16, R3, RZ ;  /* 0x0000000310037210 */ /* 0x001fca0007f1e0ff */
[----:B-1----:R-:W-:-:S04]  /*8b00*/  IMAD.X R13, RZ, RZ, R17, P0 ;  /* 0x000000ffff0d7224 */ /* 0x002fc800000e0611 */
[----:B------:R-:W-:-:S04]  /*8b10*/  IMAD.WIDE.U32 R4, R13, R10, RZ ;  /* 0x0000000a0d047225 */ /* 0x000fc800078e00ff */
[----:B----4-:R-:W-:-:S04]  /*8b20*/  IMAD.WIDE.U32 R6, P0, R3, R11, R4 ;  /* 0x0000000b03067225 */ /* 0x010fc80007800004 */
[----:B------:R-:W-:-:S04]  /*8b30*/  IMAD.WIDE.U32 R4, R3, R10, RZ ;  /* 0x0000000a03047225 */ /* 0x000fc800078e00ff */
[----:B------:R-:W-:Y:S01]  /*8b40*/  IMAD.X R9, RZ, RZ, RZ, P0 ;  /* 0x000000ffff097224 */ /* 0x000fe200000e06ff */
[----:B------:R-:W-:Y:S01]  /*8b50*/  IADD3 RZ, P0, R5, R6, RZ ;  /* 0x0000000605ff7210 */ /* 0x000fe20007f1e0ff */
[----:B------:R-:W-:-:S04]  /*8b60*/  IMAD.MOV.U32 R8, RZ, RZ, R7 ;  /* 0x000000ffff087224 */ /* 0x000fc800078e0007 */
[----:B------:R-:W-:-:S08]  /*8b70*/  IMAD.WIDE.U32.X R8, R13, R11, R8, P0 ;  /* 0x0000000b0d087225 */ /* 0x000fd000000e0408 */
.L_x_208:
[-CC-:B------:R-:W-:Y:S01]  /*8b80*/  SHF.R.U64 R19, R8, R0.reuse, R9.reuse ;  /* 0x0000000008137219 */ /* 0x180fe20000001209 */
[----:B------:R-:W0:Y:S01]  /*8b90*/  LDC.64 R26, c[0x0][0x640] ;  /* 0x00019000ff1a7b82 */ /* 0x000e220000000a00 */
[----:B------:R-:W-:Y:S01]  /*8ba0*/  SHF.R.U32.HI R0, RZ, R0, R9 ;  /* 0x00000000ff007219 */ /* 0x000fe20000011609 */
[----:B------:R-:W-:Y:S01]  /*8bb0*/  ULDC UR4, c[0x0][0x150] ;  /* 0x0000540000047ab9 */ /* 0x000fe20000000800 */
[----:B------:R-:W-:Y:S02]  /*8bc0*/  IADD3 R3, P0, RZ, -R19, RZ ;  /* 0x80000013ff037210 */ /* 0x000fe40007f1e0ff */
[----:B-1--4-:R-:W-:-:S03]  /*8bd0*/  I2FP.F32.U32 R7, R12 ;  /* 0x0000000c00077245 */ /* 0x012fc60000201000 */
[----:B------:R-:W1:Y:S01]  /*8be0*/  LDC R6, c[0x0][0x618] ;  /* 0x00018600ff067b82 */ /* 0x000e620000000800 */
[----:B------:R-:W-:Y:S02]  /*8bf0*/  IMAD.X R5, RZ, RZ, ~R0, P0 ;  /* 0x000000ffff057224 */ /* 0x000fe400000e0e00 */
[----:B------:R-:W-:Y:S01]  /*8c00*/  FMUL R7, R7, UR4 ;  /* 0x0000000407077c20 */ /* 0x000fe20008400000 */
[----:B------:R-:W-:Y:S01]  /*8c10*/  ULDC UR4, c[0x0][0x154] ;  /* 0x0000550000047ab9 */ /* 0x000fe20000000800 */
[-C--:B------:R-:W-:Y:S02]  /*8c20*/  IMAD R0, R5, R14.reuse, RZ ;  /* 0x0000000e05007224 */ /* 0x080fe400078e02ff */
[C---:B------:R-:W-:Y:S01]  /*8c30*/  IMAD.WIDE.U32 R4, R3.reuse, R14, R16 ;  /* 0x0000000e03047225 */ /* 0x040fe200078e0010 */
[----:B------:R-:W2:Y:S01]  /*8c40*/  LDC R8, c[0x0][0x608] ;  /* 0x00018200ff087b82 */ /* 0x000ea20000000800 */
[----:B------:R-:W3:Y:S02]  /*8c50*/  F2I.U32.TRUNC.NTZ R7, R7 ;  /* 0x0000000700077305 */ /* 0x000ee4000020f000 */
[----:B------:R-:W-:Y:S01]  /*8c60*/  IMAD R3, R3, R15, R0 ;  /* 0x0000000f03037224 */ /* 0x000fe200078e0200 */
[----:B------:R-:W-:-:S03]  /*8c70*/  I2FP.F32.U32 R0, R20 ;  /* 0x0000001400007245 */ /* 0x000fc60000201000 */
[----:B------:R-:W-:Y:S01]  /*8c80*/  IMAD.IADD R3, R5, 0x1, R3 ;  /* 0x0000000105037824 */ /* 0x000fe200078e0203 */
[----:B------:R-:W4:Y:S01]  /*8c90*/  LDC R11, c[0x0][0x658] ;  /* 0x00019600ff0b7b82 */ /* 0x000f220000000800 */
[----:B0-----:R-:W-:-:S04]  /*8ca0*/  ISETP.NE.U32.AND P0, PT, R26, RZ, PT ;  /* 0x000000ff1a00720c */ /* 0x001fc80003f05070 */
[----:B------:R-:W-:-:S03]  /*8cb0*/  ISETP.NE.AND.EX P0, PT, R27, RZ, PT, P0 ;  /* 0x000000ff1b00720c */ /* 0x000fc60003f05300 */
[----:B------:R-:W0:Y:S01]  /*8cc0*/  LDC R9, c[0x0][0x144] ;  /* 0x00005100ff097b82 */ /* 0x000e220000000800 */
[-C--:B-1----:R-:W-:Y:S01]  /*8cd0*/  SHF.R.U64 R10, R4, R6.reuse, R3 ;  /* 0x00000006040a7219 */ /* 0x082fe20000001203 */
[----:B---3--:R-:W-:Y:S01]  /*8ce0*/  IMAD.MOV R7, RZ, RZ, -R7 ;  /* 0x000000ffff077224 */ /* 0x008fe200078e0a07 */
[----:B------:R-:W-:Y:S01]  /*8cf0*/  SHF.R.U32.HI R3, RZ, R6, R3 ;  /* 0x00000006ff037219 */ /* 0x000fe20000011603 */
[----:B------:R-:W-:-:S04]  /*8d00*/  FMUL R6, R0, UR4 ;  /* 0x0000000400067c20 */ /* 0x000fc80008400000 */
[----:B------:R-:W1:Y:S01]  /*8d10*/  LDC R21, c[0x0][0x148] ;  /* 0x00005200ff157b82 */ /* 0x000e620000000800 */
[----:B------:R3:W0:Y:S01]  /*8d20*/  F2I.U32.TRUNC.NTZ R14, R6 ;  /* 0x00000006000e7305 */ /* 0x000622000020f000 */
[-CC-:B--2---:R-:W-:Y:S02]  /*8d30*/  SHF.R.U64 R13, R10, R8.reuse, R3.reuse ;  /* 0x000000080a0d7219 */ /* 0x184fe40000001203 */
[----:B------:R-:W-:-:S04]  /*8d40*/  SHF.R.U32.HI R0, RZ, R8, R3 ;  /* 0x00000008ff007219 */ /* 0x000fc80000011603 */
[----:B------:R-:W2:Y:S01]  /*8d50*/  LDC R24, c[0x0][0x600] ;  /* 0x00018000ff187b82 */ /* 0x000ea20000000800 */
[-CC-:B----4-:R-:W-:Y:S02]  /*8d60*/  SHF.R.U64 R15, R13, R11.reuse, R0.reuse ;  /* 0x0000000b0d0f7219 */ /* 0x190fe40000001200 */
[----:B------:R-:W-:-:S03]  /*8d70*/  SHF.R.U32.HI R5, RZ, R11, R0 ;  /* 0x0000000bff057219 */ /* 0x000fc60000011600 */
[----:B------:R-:W-:Y:S02]  /*8d80*/  IMAD.MOV.U32 R4, RZ, RZ, R15 ;  /* 0x000000ffff047224 */ /* 0x000fe400078e000f */
[----:B------:R-:W4:Y:S01]  /*8d90*/  LDC R28, c[0x0][0x648] ;  /* 0x00019200ff1c7b82 */ /* 0x000f220000000800 */
[----:B0-----:R-:W-:-:S07]  /*8da0*/  IMAD R25, R9, R7, R12 ;  /* 0x0000000709197224 */ /* 0x001fce00078e020c */
[----:B------:R-:W0:Y:S08]  /*8db0*/  LDC R29, c[0x0][0x638] ;  /* 0x00018e00ff1d7b82 */ /* 0x000e300000000800 */
[----:B------:R-:W0:Y:S01]  /*8dc0*/  LDC R30, c[0x0][0x610] ;  /* 0x00018400ff1e7b82 */ /* 0x000e220000000800 */
[----:B-123--:R-:W-:Y:S05]  /*8dd0*/  @!P0 BRA `(.L_x_209) ;  /* 0x0000000000288947 */ /* 0x00efea0003800000 */
        /* <DEDUP_REMOVED lines=10> */
.L_x_209:
[----:B------:R-:W-:Y:S01]  /*8e80*/  ISETP.NE.AND P0, PT, R2, 0x1, PT ;  /* 0x000000010200780c */ /* 0x000fe20003f05270 */
[----:B------:R-:W-:Y:S01]  /*8e90*/  IMAD.MOV R14, RZ, RZ, -R14 ;  /* 0x000000ffff0e7224 */ /* 0x000fe200078e0a0e */
[----:B----4-:R-:W-:Y:S01]  /*8ea0*/  SHF.R.U64 R3, R4, R28, R5 ;  /* 0x0000001c04037219 */ /* 0x010fe20000001205 */
[----:B------:R-:W-:Y:S01]  /*8eb0*/  VIADD R5, R24, 0xffffffff ;  /* 0xffffffff18057836 */ /* 0x000fe20000000000 */
[----:B------:R-:W-:-:S03]  /*8ec0*/  LOP3.LUT R0, R13, R120, RZ, 0xc0, !PT ;  /* 0x000000780d007212 */ /* 0x000fc600078ec0ff */
[----:B------:R-:W-:Y:S01]  /*8ed0*/  IMAD.MOV R4, RZ, RZ, -R3 ;  /* 0x000000ffff047224 */ /* 0x000fe200078e0a03 */
[----:B------:R-:W-:Y:S01]  /*8ee0*/  LOP3.LUT R10, R10, R5, RZ, 0xc0, !PT ;  /* 0x000000050a0a7212 */ /* 0x000fe200078ec0ff */
[----:B------:R-:W-:Y:S02]  /*8ef0*/  IMAD R0, R117, R3, R0 ;  /* 0x0000000375007224 */ /* 0x000fe400078e0200 */
[----:B0-----:R-:W-:Y:S02]  /*8f00*/  IMAD R3, R4, R29, R15 ;  /* 0x0000001d04037224 */ /* 0x001fe400078e020f */
[----:B------:R-:W-:Y:S02]  /*8f10*/  @P0 IMAD R25, R21, R14, R20 ;  /* 0x0000000e15190224 */ /* 0x000fe400078e0214 */
[----:B------:R-:W-:Y:S02]  /*8f20*/  IMAD R5, R3, R24, R10 ;  /* 0x0000001803057224 */ /* 0x000fe400078e020a */
[----:B------:R-:W-:-:S02]  /*8f30*/  IMAD R0, R0, R30, R25 ;  /* 0x0000001e00007224 */ /* 0x000fc400078e0219 */
[----:B------:R-:W-:-:S03]  /*8f40*/  IMAD.MOV.U32 R4, RZ, RZ, 0x1 ;  /* 0x00000001ff047424 */ /* 0x000fc600078e00ff */
[----:B------:R-:W-:Y:S02]  /*8f50*/  SEL R112, R5, R0, !P0 ;  /* 0x0000000005707207 */ /* 0x000fe40004000000 */
[----:B------:R-:W-:Y:S02]  /*8f60*/  PRMT R3, R4, 0x7610, R3 ;  /* 0x0000761004037816 */ /* 0x000fe40000000003 */
[----:B------:R-:W-:-:S07]  /*8f70*/  SEL R0, R0, R5, !P0 ;  /* 0x0000000500007207 */ /* 0x000fce0004000000 */
.L_x_207:
[----:B------:R-:W-:Y:S01]  /*8f80*/  LOP3.LUT P0, RZ, R3, 0xff, RZ, 0xc0, !PT ;  /* 0x000000ff03ff7812 */ /* 0x000fe2000780c0ff */
[----:B------:R-:W-:-:S12]  /*8f90*/  IMAD.MOV.U32 R113, RZ, RZ, R0 ;  /* 0x000000ffff717224 */ /* 0x000fd800078e0000 */
[----:B------:R-:W-:Y:S05]  /*8fa0*/  @P0 BRA `(.L_x_210) ;  /* 0xffffff8000780947 */ /* 0x000fea000383ffff */
[----:B------:R-:W-:Y:S05]  /*8fb0*/  EXIT ;  /* 0x000000000000794d */ /* 0x000fea0003800000 */
.L_x_3:
        /* <DEDUP_REMOVED lines=26> */
.L_x_212:
[--C-:B------:R-:W-:Y:S01]  /*9160*/  SHF.R.U64 R14, R12, R20, R13.reuse ;  /* 0x000000140c0e7219 */ /* 0x100fe2000000120d */
[----:B------:R-:W0:Y:S01]  /*9170*/  LDC R24, c[0x0][0x618] ;  /* 0x00018600ff187b82 */ /* 0x000e220000000800 */
[----:B------:R-:W-:Y:S01]  /*9180*/  I2FP.F32.U32 R8, R6 ;  /* 0x0000000600087245 */ /* 0x000fe20000201000 */
[----:B------:R-:W-:Y:S01]  /*9190*/  ULDC UR4, c[0x0][0x150] ;  /* 0x0000540000047ab9 */ /* 0x000fe20000000800 */
[----:B------:R-:W-:Y:S02]  /*91a0*/  SHF.R.U32.HI R7, RZ, R20, R13 ;  /* 0x00000014ff077219 */ /* 0x000fe4000001160d */
[----:B------:R-:W-:Y:S01]  /*91b0*/  IADD3 R11, P0, RZ, -R14, RZ ;  /* 0x8000000eff0b7210 */ /* 0x000fe20007f1e0ff */
[----:B------:R-:W-:Y:S01]  /*91c0*/  FMUL R13, R8, UR4 ;  /* 0x00000004080d7c20 */ /* 0x000fe20008400000 */
[----:B------:R-:W-:Y:S01]  /*91d0*/  ULDC UR4, c[0x0][0x154] ;  /* 0x0000550000047ab9 */ /* 0x000fe20000000800 */
[----:B------:R-:W1:Y:S02]  /*91e0*/  LDC.64 R26, c[0x0][0x640] ;  /* 0x00019000ff1a7b82 */ /* 0x000e640000000a00 */
[----:B------:R-:W-:-:S02]  /*91f0*/  IMAD.X R7, RZ, RZ, ~R7, P0 ;  /* 0x000000ffff077224 */ /* 0x000fc400000e0e07 */
[----:B------:R-:W2:Y:S01]  /*9200*/  F2I.U32.TRUNC.NTZ R13, R13 ;  /* 0x0000000d000d7305 */ /* 0x000ea2000020f000 */
[----:B------:R-:W-:-:S03]  /*9210*/  IMAD.WIDE.U32 R8, R11, R22, R16 ;  /* 0x000000160b087225 */ /* 0x000fc600078e0010 */
[----:B------:R-:W3:Y:S01]  /*9220*/  LDC R15, c[0x0][0x144] ;  /* 0x00005100ff0f7b82 */ /* 0x000ee20000000800 */
[----:B------:R-:W-:-:S04]  /*9230*/  IMAD R10, R7, R22, RZ ;  /* 0x00000016070a7224 */ /* 0x000fc800078e02ff */
[----:B------:R-:W-:Y:S02]  /*9240*/  IMAD R7, R11, R23, R10 ;  /* 0x000000170b077224 */ /* 0x000fe400078e020a */
[----:B------:R-:W-:Y:S01]  /*9250*/  IMAD.MOV.U32 R10, RZ, RZ, -0x1 ;  /* 0xffffffffff0a7424 */ /* 0x000fe200078e00ff */
[----:B------:R-:W4:Y:S01]  /*9260*/  LDC R20, c[0x0][0x608] ;  /* 0x00018200ff147b82 */ /* 0x000f220000000800 */
[----:B------:R-:W-:Y:S01]  /*9270*/  IMAD.IADD R7, R9, 0x1, R7 ;  /* 0x0000000109077824 */ /* 0x000fe200078e0207 */
[----:B------:R-:W-:-:S04]  /*9280*/  I2FP.F32.U32 R9, R5 ;  /* 0x0000000500097245 */ /* 0x000fc80000201000 */
[-C--:B0-----:R-:W-:Y:S01]  /*9290*/  SHF.R.U64 R12, R8, R24.reuse, R7 ;  /* 0x00000018080c7219 */ /* 0x081fe20000001207 */
[----:B--2---:R-:W-:Y:S01]  /*92a0*/  IMAD.MOV R8, RZ, RZ, -R13 ;  /* 0x000000ffff087224 */ /* 0x004fe200078e0a0d */
[----:B------:R-:W0:Y:S01]  /*92b0*/  LDC R11, c[0x0][0x658] ;  /* 0x00019600ff0b7b82 */ /* 0x000e220000000800 */
[----:B-1----:R-:W-:Y:S01]  /*92c0*/  ISETP.NE.U32.AND P0, PT, R26, RZ, PT ;  /* 0x000000ff1a00720c */ /* 0x002fe20003f05070 */
[----:B------:R-:W-:Y:S01]  /*92d0*/  FMUL R9, R9, UR4 ;  /* 0x0000000409097c20 */ /* 0x000fe20008400000 */
[----:B------:R-:W-:Y:S02]  /*92e0*/  SHF.R.U32.HI R7, RZ, R24, R7 ;  /* 0x00000018ff077219 */ /* 0x000fe40000011607 */
[----:B------:R-:W-:-:S03]  /*92f0*/  ISETP.NE.AND.EX P0, PT, R27, RZ, PT, P0 ;  /* 0x000000ff1b00720c */ /* 0x000fc60003f05300 */
[----:B------:R-:W1:Y:S01]  /*9300*/  LDC R22, c[0x0][0x148] ;  /* 0x00005200ff167b82 */ /* 0x000e620000000800 */
[----:B---3--:R-:W-:Y:S02]  /*9310*/  IMAD R23, R15, R8, R6 ;  /* 0x000000080f177224 */ /* 0x008fe400078e0206 */
[----:B------:R-:W-:-:S05]  /*9320*/  IMAD.MOV.U32 R8, RZ, RZ, 0x1 ;  /* 0x00000001ff087424 */ /* 0x000fca00078e00ff */
[----:B------:R-:W2:Y:S01]  /*9330*/  LDC R21, c[0x0][0x600] ;  /* 0x00018000ff157b82 */ /* 0x000ea20000000800 */
[-CC-:B----4-:R-:W-:Y:S02]  /*9340*/  SHF.R.U64 R15, R12, R20.reuse, R7.reuse ;  /* 0x000000140c0f7219 */ /* 0x190fe40000001207 */
[----:B------:R-:W-:Y:S02]  /*9350*/  SHF.R.U32.HI R6, RZ, R20, R7 ;  /* 0x00000014ff067219 */ /* 0x000fe40000011607 */
[----:B------:R3:W4:Y:S03]  /*9360*/  F2I.U32.TRUNC.NTZ R20, R9 ;  /* 0x0000000900147305 */ /* 0x000726000020f000 */
[----:B------:R-:W1:Y:S01]  /*9370*/  LDC R25, c[0x0][0x648] ;  /* 0x00019200ff197b82 */ /* 0x000e620000000800 */
[-C--:B0-----:R-:W-:Y:S02]  /*9380*/  SHF.R.U64 R19, R15, R11.reuse, R6 ;  /* 0x0000000b0f137219 */ /* 0x081fe40000001206 */
[----:B------:R-:W-:-:S02]  /*9390*/  SHF.L.U32 R10, R10, R11, RZ ;  /* 0x0000000b0a0a7219 */ /* 0x000fc400000006ff */
[-C--:B------:R-:W-:Y:S01]  /*93a0*/  SHF.R.U32.HI R7, RZ, R11.reuse, R6 ;  /* 0x0000000bff077219 */ /* 0x080fe20000011606 */
[----:B------:R-:W-:Y:S01]  /*93b0*/  IMAD.MOV.U32 R6, RZ, RZ, R19 ;  /* 0x000000ffff067224 */ /* 0x000fe200078e0013 */
[----:B------:R-:W-:Y:S01]  /*93c0*/  SHF.L.U32 R24, R8, R11, RZ ;  /* 0x0000000b08187219 */ /* 0x000fe200000006ff */
[----:B------:R-:W0:Y:S01]  /*93d0*/  LDC R28, c[0x0][0x638] ;  /* 0x00018e00ff1c7b82 */ /* 0x000e220000000800 */
[----:B------:R-:W-:-:S07]  /*93e0*/  LOP3.LUT R30, RZ, R10, RZ, 0x33, !PT ;  /* 0x0000000aff1e7212 */ /* 0x000fce00078e33ff */
[----:B------:R-:W0:Y:S01]  /*93f0*/  LDC R29, c[0x0][0x610] ;  /* 0x00018400ff1d7b82 */ /* 0x000e220000000800 */
[----:B---34-:R-:W-:Y:S05]  /*9400*/  @!P0 BRA `(.L_x_213) ;  /* 0x0000000000288947 */ /* 0x018fea0003800000 */
[----:B------:R-:W3:Y:S02]  /*9410*/  LDC R6, c[0x0][0x64c] ;  /* 0x00019300ff067b82 */ /* 0x000ee40000000800 */
[----:B---3--:R-:W-:-:S05]  /*9420*/  IADD3 R11, P0, R19, R6, RZ ;  /* 0x00000006130b7210 */ /* 0x008fca0007f1e0ff */
        /* <DEDUP_REMOVED lines=8> */
.L_x_213:
[----:B------:R-:W-:Y:S01]  /*94b0*/  ISETP.NE.AND P0, PT, R2, 0x1, PT ;  /* 0x000000010200780c */ /* 0x000fe20003f05270 */
[----:B--2---:R-:W-:Y:S01]  /*94c0*/  VIADD R9, R21, 0xffffffff ;  /* 0xffffffff15097836 */ /* 0x004fe20000000000 */
[----:B-1----:R-:W-:Y:S01]  /*94d0*/  SHF.R.U64 R7, R6, R25, R7 ;  /* 0x0000001906077219 */ /* 0x002fe20000001207 */
[----:B------:R-:W-:Y:S01]  /*94e0*/  IMAD.MOV R20, RZ, RZ, -R20 ;  /* 0x000000ffff147224 */ /* 0x000fe200078e0a14 */
[----:B------:R-:W-:Y:S02]  /*94f0*/  LOP3.LUT R6, R15, R30, RZ, 0xc0, !PT ;  /* 0x0000001e0f067212 */ /* 0x000fe400078ec0ff */
[----:B------:R-:W-:Y:S01]  /*9500*/  LOP3.LUT R12, R12, R9, RZ, 0xc0, !PT ;  /* 0x000000090c0c7212 */ /* 0x000fe200078ec0ff */
[----:B------:R-:W-:Y:S02]  /*9510*/  IMAD.MOV R8, RZ, RZ, -R7 ;  /* 0x000000ffff087224 */ /* 0x000fe400078e0a07 */
[----:B------:R-:W-:Y:S02]  /*9520*/  IMAD R6, R24, R7, R6 ;  /* 0x0000000718067224 */ /* 0x000fe400078e0206 */
[----:B------:R-:W-:-:S02]  /*9530*/  IMAD.MOV.U32 R9, RZ, RZ, 0x1 ;  /* 0x00000001ff097424 */ /* 0x000fc400078e00ff */
[----:B------:R-:W-:Y:S02]  /*9540*/  @P0 IMAD R23, R22, R20, R5 ;  /* 0x0000001416170224 */ /* 0x000fe400078e0205 */
[----:B0-----:R-:W-:Y:S02]  /*9550*/  IMAD R5, R8, R28, R19 ;  /* 0x0000001c08057224 */ /* 0x001fe400078e0213 */
[----:B------:R-:W-:Y:S02]  /*9560*/  IMAD R19, R6, R29, R23 ;  /* 0x0000001d06137224 */ /* 0x000fe400078e0217 */
[----:B------:R-:W-:Y:S02]  /*9570*/  IMAD R6, R5, R21, R12 ;  /* 0x0000001505067224 */ /* 0x000fe400078e020c */
[----:B------:R-:W-:-:S03]  /*9580*/  IMAD.MOV.U32 R8, RZ, RZ, R14 ;  /* 0x000000ffff087224 */ /* 0x000fc600078e000e */
[----:B------:R-:W-:Y:S02]  /*9590*/  SEL R20, R6, R19, !P0 ;  /* 0x0000001306147207 */ /* 0x000fe40004000000 */
[----:B------:R-:W-:-:S07]  /*95a0*/  SEL R19, R19, R6, !P0 ;  /* 0x0000000613137207 */ /* 0x000fce0004000000 */
.L_x_211:
[----:B------:R-:W-:-:S08]  /*95b0*/  NOP ;  /* 0x0000000000007918 */ /* 0x000fd00000000000 */
[----:B------:R-:W0:-:S00]  /*95c0*/  USETMAXREG.DEALLOC.CTAPOOL 0x28 ;  /* 0x00000028000079c8 */ /* 0x000e0000080e0500 */
[----:B0-----:R-:W-:-:S13]  /*95d0*/  ISETP.NE.AND P0, PT, R0, RZ, PT ;  /* 0x000000ff0000720c */ /* 0x001fda0003f05270 */
[----:B------:R-:W-:Y:S05]  /*95e0*/  @P0 EXIT ;  /* 0x000000000000094d */ /* 0x000fea0003800000 */
[----:B------:R-:W-:Y:S01]  /*95f0*/  LOP3.LUT P0, RZ, R9, 0xff, RZ, 0xc0, !PT ;  /* 0x000000ff09ff7812 */ /* 0x000fe2000780c0ff */
[----:B------:R-:W-:Y:S02]  /*9600*/  IMAD.MOV.U32 R0, RZ, RZ, 0x1 ;  /* 0x00000001ff007424 */ /* 0x000fe400078e00ff */
[----:B------:R-:W-:-:S10]  /*9610*/  IMAD.MOV.U32 R12, RZ, RZ, RZ ;  /* 0x000000ffff0c7224 */ /* 0x000fd400078e00ff */
[----:B------:R-:W-:Y:S05]  /*9620*/  @!P0 BRA `(.L_x_214) ;  /* 0x0000000c00148947 */ /* 0x000fea0003800000 */
[----:B------:R-:W0:Y:S01]  /*9630*/  LDC R0, c[0x0][0x28c] ;  /* 0x0000a300ff007b82 */ /* 0x000e220000000800 */
[----:B------:R-:W-:Y:S01]  /*9640*/  LOP3.LUT P0, RZ, R3, 0x1f, RZ, 0xc0, !PT ;  /* 0x0000001f03ff7812 */ /* 0x000fe2000780c0ff */
[----:B------:R-:W-:Y:S01]  /*9650*/  ULDC UR5, c[0x0][0x658] ;  /* 0x0001960000057ab9 */ /* 0x000fe20000000800 */
[----:B------:R-:W-:Y:S01]  /*9660*/  UMOV UR6, 0xffffffff ;  /* 0xffffffff00067882 */ /* 0x000fe20000000000 */
[----:B------:R-:W-:Y:S01]  /*9670*/  BSSY B0, `(.L_x_214) ;  /* 0x00000c0000007945 */ /* 0x000fe20003800000 */
[----:B------:R-:W-:Y:S01]  /*9680*/  USHF.L.U32 UR6, UR6, UR5, URZ ;  /* 0x0000000506067299 */ /* 0x000fe2000800063f */
[C---:B------:R-:W-:Y:S01]  /*9690*/  ISETP.NE.AND P2, PT, R4.reuse, RZ, PT ;  /* 0x000000ff0400720c */ /* 0x040fe20003f45270 */
[----:B------:R-:W-:Y:S01]  /*96a0*/  IMAD.MOV.U32 R13, RZ, RZ, 0x1 ;  /* 0x00000001ff0d7424 */ /* 0x000fe200078e00ff */
[----:B------:R-:W-:Y:S01]  /*96b0*/  ISETP.NE.OR P0, PT, R4, RZ, !P0 ;  /* 0x000000ff0400720c */ /* 0x000fe20004705670 */
[----:B------:R-:W-:Y:S01]  /*96c0*/  IMAD.MOV.U32 R12, RZ, RZ, RZ ;  /* 0x000000ffff0c7224 */ /* 0x000fe200078e00ff */
[----:B------:R-:W-:Y:S01]  /*96d0*/  LOP3.LUT R11, R18, 0x2, RZ, 0xfc, !PT ;  /* 0x00000002120b7812 */ /* 0x000fe200078efcff */
[----:B------:R-:W-:Y:S01]  /*96e0*/  ULDC UR4, c[0x0][0x600] ;  /* 0x0001800000047ab9 */ /* 0x000fe20000000800 */
[----:B------:R-:W-:Y:S01]  /*96f0*/  UMOV UR7, 0x1 ;  /* 0x0000000100077882 */ /* 0x000fe20000000000 */
[----:B------:R-:W-:-:S02]  /*9700*/  UIADD3 UR15, UR4, -0x1, URZ ;  /* 0xffffffff040f7890 */ /* 0x000fc4000fffe03f */
[----:B------:R-:W-:Y:S02]  /*9710*/  USHF.L.U32 UR17, UR7, UR5, URZ ;  /* 0x0000000507117299 */ /* 0x000fe4000800063f */
[----:B------:R-:W-:Y:S01]  /*9720*/  ULOP3.LUT UR16, URZ, UR6, URZ, 0x33, !UPT ;  /* 0x000000063f107292 */ /* 0x000fe2000f8e333f */
[----:B------:R-:W-:Y:S01]  /*9730*/  ULDC.64 UR20, c[0x0][0x198] ;  /* 0x0000660000147ab9 */ /* 0x000fe20000000a00 */
[----:B0-----:R-:W-:-:S05]  /*9740*/  VIADD R0, R0, 0x7f ;  /* 0x0000007f00007836 */ /* 0x001fca0000000000 */
[----:B------:R-:W-:-:S04]  /*9750*/  SHF.R.S32.HI R3, RZ, 0x1f, R0 ;  /* 0x0000001fff037819 */ /* 0x000fc80000011400 */
[----:B------:R-:W-:Y:S01]  /*9760*/  LEA.HI R3, R3, R0, RZ, 0x7 ;  /* 0x0000000003037211 */ /* 0x000fe200078f38ff */
[----:B------:R-:W-:-:S03]  /*9770*/  IMAD.MOV.U32 R0, RZ, RZ, 0x1 ;  /* 0x00000001ff007424 */ /* 0x000fc600078e00ff */
[----:B------:R-:W-:-:S05]  /*9780*/  SHF.R.S32.HI R3, RZ, 0x7, R3 ;  /* 0x00000007ff037819 */ /* 0x000fca0000011403 */
[----:B------:R-:W-:-:S07]  /*9790*/  VIADD R10, R3, 0x1 ;  /* 0x00000001030a7836 */ /* 0x000fce0000000000 */
.L_x_226:
[----:B------:R-:W-:-:S03]  /*97a0*/  UMOV UR4, 0xffffffff ;  /* 0xffffffff00047882 */ /* 0x000fc60000000000 */
[----:B------:R-:W-:Y:S05]  /*97b0*/  BRA.DIV UR4, `(.L_x_215) ;  /* 0x0000000e04bc7947 */ /* 0x000fea000b800000 */
[----:B------:R-:W-:-:S13]  /*97c0*/  ELECT P6, URZ, PT ;  /* 0x00000000003f782f */ /* 0x000fda00038c0000 */
.L_x_238:
[----:B------:R-:W0:Y:S01]  /*97d0*/  LDC R4, c[0x0][0x28c] ;  /* 0x0000a300ff047b82 */ /* 0x000e220000000800 */
[----:B------:R-:W-:Y:S01]  /*97e0*/  BSSY B1, `(.L_x_216) ;  /* 0x0000037000017945 */ /* 0x000fe20003800000 */
[----:B0-----:R-:W-:-:S13]  /*97f0*/  ISETP.LT.OR P6, PT, R4, 0x1, !P6 ;  /* 0x000000010400780c */ /* 0x001fda00077c1670 */
[----:B------:R-:W-:Y:S05]  /*9800*/  @P6 BRA `(.L_x_217) ;  /* 0x0000000000d06947 */ /* 0x000fea0003800000 */
[----:B------:R-:W-:Y:S02]  /*9810*/  IMAD R20, R20, 0xb0, RZ ;  /* 0x000000b014147824 */ /* 0x000fe400078e02ff */
[----:B------:R-:W-:Y:S02]  /*9820*/  IMAD.SHL.U32 R19, R19, 0x80, RZ ;  /* 0x0000008013137824 */ /* 0x000fe400078e00ff */
[----:B------:R-:W-:Y:S02]  /*9830*/  IMAD.MOV.U32 R21, RZ, RZ, RZ ;  /* 0x000000ffff157224 */ /* 0x000fe400078e00ff */
[----:B------:R-:W-:Y:S02]  /*9840*/  IMAD.MOV.U32 R4, RZ, RZ, R10 ;  /* 0x000000ffff047224 */ /* 0x000fe400078e000a */
[----:B------:R-:W-:Y:S02]  /*9850*/  IMAD.MOV.U32 R5, RZ, RZ, R0 ;  /* 0x000000ffff057224 */ /* 0x000fe400078e0000 */
[----:B------:R-:W-:-:S07]  /*9860*/  IMAD.MOV.U32 R6, RZ, RZ, R12 ;  /* 0x000000ffff067224 */ /* 0x000fce00078e000c */
.L_x_221:
[----:B------:R-:W0:Y:S01]  /*9870*/  S2R R14, SR_CgaCtaId ;  /* 0x00000000000e7919 */ /* 0x000e220000008800 */
[----:B------:R-:W-:Y:S01]  /*9880*/  MOV R7, 0x400 ;  /* 0x0000040000077802 */ /* 0x000fe20000000f00 */
[----:B------:R-:W1:Y:S03]  /*9890*/  @!P2 LDC R9, c[0x0][0x500] ;  /* 0x00014000ff09ab82 */ /* 0x000e660000000800 */
[----:B0-----:R-:W-:Y:S02]  /*98a0*/  LEA R15, R14, R7, 0x18 ;  /* 0x000000070e0f7211 */ /* 0x001fe400078ec0ff */
[----:B------:R-:W-:-:S03]  /*98b0*/  SHF.L.U32 R7, R5, 0x1f, RZ ;  /* 0x0000001f05077819 */ /* 0x000fc600000006ff */
[----:B------:R-:W-:-:S04]  /*98c0*/  IMAD R14, R6, 0x8, R15 ;  /* 0x00000008060e7824 */ /* 0x000fc800078e020f */
[----:B------:R-:W0:Y:S02]  /*98d0*/  SYNCS.PHASECHK.TRANS64.TRYWAIT P1, [R14+URZ+0x28], R7 ;  /* 0x000028070e0075a7 */ /* 0x000e24000802017f */
[----:B01----:R-:W-:Y:S05]  /*98e0*/  @!P1 BRA `(.L_x_218) ;  /* 0x0000000c00909947 */ /* 0x003fea0003800000 */
.L_x_239:
[----:B0-----:R-:W-:Y:S01]  /*98f0*/  PRMT R7, R11, 0x9910, RZ ;  /* 0x000099100b077816 */ /* 0x001fe200000000ff */
[----:B------:R0:W-:Y:S03]  /*9900*/  @!P2 SYNCS.ARRIVE.TRANS64 RZ, [R14+URZ], R9 ;  /* 0x000000090effa9a7 */ /* 0x0001e6000800003f */
[----:B------:R-:W-:-:S13]  /*9910*/  ISETP.NE.AND P1, PT, R7, 0x2, PT ;  /* 0x000000020700780c */ /* 0x000fda0003f25270 */
[----:B0-----:R-:W-:Y:S05]  /*9920*/  @P1 BRA `(.L_x_219) ;  /* 0x0000000000041947 */ /* 0x001fea0003800000 */
[----:B------:R-:W-:Y:S01]  /*9930*/  BPT.TRAP 0x1 ;  /* 0x000000040000795c */ /* 0x000fe20000300000 */
.L_x_219:
[----:B------:R-:W-:Y:S05]  /*9940*/  @P0 BRA `(.L_x_220) ;  /* 0x0000000000040947 */ /* 0x000fea0003800000 */
[----:B------:R-:W-:Y:S01]  /*9950*/  BPT.TRAP 0x1 ;  /* 0x000000040000795c */ /* 0x000fe20000300000 */
.L_x_220:
[--C-:B------:R-:W-:Y:S01]  /*9960*/  IMAD R7, R6, 0x4000, R15.reuse ;  /* 0x0000400006077824 */ /* 0x100fe200078e020f */
[----:B------:R-:W-:Y:S01]  /*9970*/  R2UR UR9, R14 ;  /* 0x000000000e0972ca */ /* 0x000fe200000e0000 */
[----:B------:R-:W-:Y:S01]  /*9980*/  IMAD R15, R6, 0x5800, R15 ;  /* 0x00005800060f7824 */ /* 0x000fe200078e020f */
[----:B------:R-:W-:Y:S01]  /*9990*/  UIADD3 UR4, UP0, UR20, 0xf0, URZ ;  /* 0x000000f014047890 */ /* 0x000fe2000ff1e03f */
[----:B------:R-:W-:Y:S01]  /*99a0*/  VIADD R4, R4, 0xffffffff ;  /* 0xffffffff04047836 */ /* 0x000fe20000000000 */
[----:B------:R-:W-:Y:S01]  /*99b0*/  R2UR UR5, R7 ;  /* 0x00000000070572ca */ /* 0x000fe200000e0000 */
[----:B------:R-:W-:Y:S01]  /*99c0*/  UIADD3 UR22, UP1, UR20, 0x1f0, URZ ;  /* 0x000001f014167890 */ /* 0x000fe2000ff3e03f */
[----:B------:R-:W-:Y:S01]  /*99d0*/  R2UR UR8, R15 ;  /* 0x000000000f0872ca */ /* 0x000fe200000e0000 */
[----:B------:R-:W-:Y:S01]  /*99e0*/  VIADD R6, R6, 0x1 ;  /* 0x0000000106067836 */ /* 0x000fe20000000000 */
[----:B------:R-:W-:Y:S01]  /*99f0*/  R2UR UR11, R19 ;  /* 0x00000000130b72ca */ /* 0x000fe200000e0000 */
[----:B------:R-:W-:Y:S01]  /*9a00*/  UIADD3.X UR23, URZ, UR21, URZ, UP1, !UPT ;  /* 0x000000153f177290 */ /* 0x000fe20008ffe43f */
[C---:B------:R-:W-:Y:S01]  /*9a10*/  R2UR UR10, R21.reuse ;  /* 0x00000000150a72ca */ /* 0x040fe200000e0000 */
[----:B------:R-:W-:Y:S01]  /*9a20*/  UMOV UR6, 0x0 ;  /* 0x0000000000067882 */ /* 0x000fe20000000000 */
[----:B------:R-:W-:Y:S01]  /*9a30*/  R2UR UR12, R8 ;  /* 0x00000000080c72ca */ /* 0x000fe200000e0000 */
[----:B------:R-:W-:Y:S01]  /*9a40*/  UMOV UR7, 0x10000000 ;  /* 0x1000000000077882 */ /* 0x000fe20000000000 */
[----:B------:R-:W-:Y:S01]  /*9a50*/  R2UR UR18, R20 ;  /* 0x00000000141272ca */ /* 0x000fe200000e0000 */
[----:B------:R-:W-:Y:S01]  /*9a60*/  VIADD R21, R21, 0x80 ;  /* 0x0000008015157836 */ /* 0x000fe20000000000 */
[----:B------:R-:W-:Y:S01]  /*9a70*/  ISETP.GT.AND P3, PT, R4, 0x1, PT ;  /* 0x000000010400780c */ /* 0x000fe20003f64270 */
[----:B------:R-:W-:Y:S01]  /*9a80*/  UIADD3 UR13, UR5, 0x100, URZ ;  /* 0x00000100050d7890 */ /* 0x000fe2000fffe03f */
[----:B------:R-:W-:Y:S01]  /*9a90*/  ISETP.NE.AND P1, PT, R6, 0x5, PT ;  /* 0x000000050600780c */ /* 0x000fe20003f25270 */
[----:B------:R-:W-:-:S02]  /*9aa0*/  UIADD3.X UR5, URZ, UR21, URZ, UP0, !UPT ;  /* 0x000000153f057290 */ /* 0x000fc400087fe43f */
[----:B------:R-:W-:Y:S01]  /*9ab0*/  UIADD3 UR14, UR8, 0x14100, URZ ;  /* 0x00014100080e7890 */ /* 0x000fe2000fffe03f */
[----:B------:R-:W-:Y:S02]  /*9ac0*/  SEL R14, RZ, 0x1, P1 ;  /* 0x00000001ff0e7807 */ /* 0x000fe40000800000 */
[----:B------:R-:W-:Y:S01]  /*9ad0*/  UMOV UR8, UR13 ;  /* 0x0000000d00087c82 */ /* 0x000fe20008000000 */
[----:B------:R-:W-:Y:S02]  /*9ae0*/  SEL R6, R6, RZ, P1 ;  /* 0x000000ff06067207 */ /* 0x000fe40000800000 */
[----:B------:R-:W-:Y:S01]  /*9af0*/  LOP3.LUT R5, R5, R14, RZ, 0x3c, !PT ;  /* 0x0000000e05057212 */ /* 0x000fe200078e3cff */
[----:B------:R0:W-:Y:S02]  /*9b00*/  UTMALDG.3D [UR8], [UR4], desc[UR6] ;  /* 0x00000608040075b4 */ /* 0x0001e40008011000 */
[----:B0-----:R-:W-:Y:S01]  /*9b10*/  UMOV UR8, UR14 ;  /* 0x0000000e00087c82 */ /* 0x001fe20008000000 */
[----:B------:R-:W-:-:S02]  /*9b20*/  UMOV UR11, UR18 ;  /* 0x00000012000b7c82 */ /* 0x000fc40008000000 */
[----:B------:R0:W-:Y:S02]  /*9b30*/  UTMALDG.3D [UR8], [UR22], desc[UR6] ;  /* 0x00000608160075b4 */ /* 0x0001e40008011000 */
[----:B0-----:R-:W-:Y:S05]  /*9b40*/  @P3 BRA `(.L_x_221) ;  /* 0xfffffffc00483947 */ /* 0x001fea000383ffff */
.L_x_217:
[----:B------:R-:W-:Y:S05]  /*9b50*/  BSYNC B1 ;  /* 0x0000000000017941 */ /* 0x000fea0003800000 */
.L_x_216:
[----:B------:R-:W-:Y:S01]  /*9b60*/  LOP3.LUT P3, RZ, R13, 0xff, RZ, 0xc0, !PT ;  /* 0x000000ff0dff7812 */ /* 0x000fe2000786c0ff */
[----:B------:R-:W-:Y:S01]  /*9b70*/  IMAD.IADD R12, R3, 0x1, R12 ;  /* 0x00000001030c7824 */ /* 0x000fe200078e020c */
[----:B------:R-:W-:Y:S01]  /*9b80*/  IADD3 R16, P4, R16, UR46, RZ ;  /* 0x0000002e10107c10 */ /* 0x000fe2000ff9e0ff */
[----:B------:R-:W-:Y:S01]  /*9b90*/  ULDC.64 UR4, c[0x0][0x650] ;  /* 0x0001940000047ab9 */ /* 0x000fe20000000a00 */
[----:B------:R-:W-:Y:S01]  /*9ba0*/  BSSY B1, `(.L_x_222) ;  /* 0x000006a000017945 */ /* 0x000fe20003800000 */
[----:B------:R-:W-:Y:S01]  /*9bb0*/  IMAD.MOV.U32 R19, RZ, RZ, -0x1 ;  /* 0xffffffffff137424 */ /* 0x000fe200078e00ff */
[----:B------:R-:W-:Y:S01]  /*9bc0*/  ISETP.GT.U32.AND P1, PT, R12, 0x4, PT ;  /* 0x000000040c00780c */ /* 0x000fe20003f24070 */
[----:B------:R-:W-:Y:S01]  /*9bd0*/  IMAD.MOV.U32 R20, RZ, RZ, -0x1 ;  /* 0xffffffffff147424 */ /* 0x000fe200078e00ff */
[----:B------:R-:W-:Y:S01]  /*9be0*/  IADD3.X R17, R17, UR38, RZ, P4, !PT ;  /* 0x0000002611117c10 */ /* 0x000fe2000a7fe4ff */
[----:B------:R-:W-:Y:S01]  /*9bf0*/  IMAD.MOV.U32 R8, RZ, RZ, -0x1 ;  /* 0xffffffffff087424 */ /* 0x000fe200078e00ff */
[----:B------:R-:W-:-:S02]  /*9c00*/  ISETP.LT.U32.AND P1, PT, R3, 0x5, P1 ;  /* 0x000000050300780c */ /* 0x000fc40000f21070 */
[----:B------:R-:W-:Y:S01]  /*9c10*/  PRMT R13, RZ, 0x7610, R13 ;  /* 0x00007610ff0d7816 */ /* 0x000fe2000000000d */
[----:B------:R-:W0:Y:S01]  /*9c20*/  @P3 S2R R5, SR_CgaCtaId ;  /* 0x0000000000053919 */ /* 0x000e220000008800 */
[----:B------:R-:W-:-:S04]  /*9c30*/  @P3 MOV R4, 0x400 ;  /* 0x0000040000043802 */ /* 0x000fc80000000f00 */
[----:B0-----:R-:W-:Y:S01]  /*9c40*/  @P3 LEA R6, R5, R4, 0x18 ;  /* 0x0000000405063211 */ /* 0x001fe200078ec0ff */
[----:B------:R-:W-:-:S03]  /*9c50*/  IMAD.WIDE.U32 R4, R12, -0x33333333, RZ ;  /* 0xcccccccd0c047825 */ /* 0x000fc600078e00ff */
[----:B------:R0:W-:Y:S01]  /*9c60*/  @P3 SYNCS.ARRIVE.TRANS64.A1T0 RZ, [R6+URZ+0x68], RZ ;  /* 0x000068ff06ff39a7 */ /* 0x0001e2000810003f */
[----:B------:R-:W-:Y:S02]  /*9c70*/  ISETP.GE.U32.AND P3, PT, R3, 0x5, PT ;  /* 0x000000050300780c */ /* 0x000fe40003f66070 */
[----:B------:R-:W-:Y:S02]  /*9c80*/  SHF.R.U32.HI R7, RZ, 0x2, R5 ;  /* 0x00000002ff077819 */ /* 0x000fe40000011605 */
[----:B------:R-:W-:Y:S02]  /*9c90*/  SEL R5, RZ, 0x1, !P1 ;  /* 0x00000001ff057807 */ /* 0x000fe40004800000 */
[----:B------:R-:W-:Y:S01]  /*9ca0*/  ISETP.GE.U32.AND P1, PT, R16, UR4, PT ;  /* 0x0000000410007c0c */ /* 0x000fe2000bf26070 */
[----:B------:R-:W-:Y:S01]  /*9cb0*/  IMAD R12, R7, -0x5, R12 ;  /* 0xfffffffb070c7824 */ /* 0x000fe200078e020c */
[----:B------:R-:W-:Y:S02]  /*9cc0*/  LOP3.LUT R0, R0, R5, RZ, 0x3c, !PT ;  /* 0x0000000500007212 */ /* 0x000fe400078e3cff */
[----:B------:R-:W-:-:S02]  /*9cd0*/  ISETP.GE.U32.AND.EX P1, PT, R17, UR5, PT, P1 ;  /* 0x0000000511007c0c */ /* 0x000fc4000bf26110 */
[----:B------:R-:W-:Y:S02]  /*9ce0*/  PRMT R4, RZ, 0x7610, R4 ;  /* 0x00007610ff047816 */ /* 0x000fe40000000004 */
[----:B------:R-:W-:-:S09]  /*9cf0*/  @P3 LOP3.LUT R0, R0, 0x1, R7, 0x78, !PT ;  /* 0x0000000100003812 */ /* 0x000fd200078e7807 */
[----:B0-----:R-:W-:Y:S05]  /*9d00*/  @P1 BRA `(.L_x_223) ;  /* 0x00000004004c1947 */ /* 0x001fea0003800000 */
[----:B------:R-:W-:Y:S01]  /*9d10*/  ULDC.64 UR4, c[0x0][0x628] ;  /* 0x00018a0000047ab9 */ /* 0x000fe20000000a00 */
[----:B------:R-:W0:Y:S01]  /*9d20*/  S2R R15, SR_CTAID.X ;  /* 0x00000000000f7919 */ /* 0x000e220000002500 */
[----:B------:R-:W-:Y:S01]  /*9d30*/  ISETP.NE.U32.AND P1, PT, RZ, UR4, PT ;  /* 0x00000004ff007c0c */ /* 0x000fe2000bf25070 */
[----:B------:R-:W-:Y:S01]  /*9d40*/  ULDC UR7, c[0x0][0x630] ;  /* 0x00018c0000077ab9 */ /* 0x000fe20000000800 */
[----:B------:R-:W-:Y:S01]  /*9d50*/  IMAD.MOV.U32 R4, RZ, RZ, R16 ;  /* 0x000000ffff047224 */ /* 0x000fe200078e0010 */
[----:B------:R-:W1:Y:S01]  /*9d60*/  S2R R14, SR_CTAID.Y ;  /* 0x00000000000e7919 */ /* 0x000e620000002600 */
[----:B------:R-:W-:Y:S01]  /*9d70*/  ISETP.NE.AND.EX P1, PT, RZ, UR5, PT, P1 ;  /* 0x00000005ff007c0c */ /* 0x000fe2000bf25310 */
[----:B------:R-:W-:-:S12]  /*9d80*/  IMAD.MOV.U32 R5, RZ, RZ, R17 ;  /* 0x000000ffff057224 */ /* 0x000fd800078e0011 */
[----:B------:R-:W-:Y:S05]  /*9d90*/  @!P1 BRA `(.L_x_224) ;  /* 0x0000000000289947 */ /* 0x000fea0003800000 */
[----:B------:R-:W-:Y:S02]  /*9da0*/  ULDC UR6, c[0x0][0x634] ;  /* 0x00018d0000067ab9 */ /* 0x000fe40000000800 */
[----:B------:R-:W-:-:S05]  /*9db0*/  IADD3 R9, P1, R16, UR6, RZ ;  /* 0x0000000610097c10 */ /* 0x000fca000ff3e0ff */
[----:B------:R-:W-:-:S04]  /*9dc0*/  IMAD.X R19, RZ, RZ, R17, P1 ;  /* 0x000000ffff137224 */ /* 0x000fc800008e0611 */
[----:B------:R-:W-:-:S04]  /*9dd0*/  IMAD.WIDE.U32 R6, R19, UR4, RZ ;  /* 0x0000000413067c25 */ /* 0x000fc8000f8e00ff */
[----:B------:R-:W-:-:S04]  /*9de0*/  IMAD.WIDE.U32 R6, P1, R9, UR5, R6 ;  /* 0x0000000509067c25 */ /* 0x000fc8000f820006 */
[----:B------:R-:W-:-:S04]  /*9df0*/  IMAD.WIDE.U32 R8, R9, UR4, RZ ;  /* 0x0000000409087c25 */ /* 0x000fc8000f8e00ff */
[----:B------:R-:W-:Y:S01]  /*9e00*/  IMAD.X R5, RZ, RZ, RZ, P1 ;  /* 0x000000ffff057224 */ /* 0x000fe200008e06ff */
[----:B------:R-:W-:Y:S01]  /*9e10*/  IADD3 RZ, P1, R9, R6, RZ ;  /* 0x0000000609ff7210 */ /* 0x000fe20007f3e0ff */
[----:B------:R-:W-:-:S04]  /*9e20*/  IMAD.MOV.U32 R4, RZ, RZ, R7 ;  /* 0x000000ffff047224 */ /* 0x000fc800078e0007 */
[----:B------:R-:W-:-:S08]  /*9e30*/  IMAD.WIDE.U32.X R4, R19, UR5, R4, P1 ;  /* 0x0000000513047c25 */ /* 0x000fd000088e0404 */
.L_x_224:
[--C-:B------:R-:W-:Y:S01]  /*9e40*/  SHF.R.U64 R8, R4, UR7, R5.reuse ;  /* 0x0000000704087c19 */ /* 0x100fe20008001205 */
[----:B------:R-:W-:Y:S01]  /*9e50*/  ULDC.64 UR4, c[0x0][0x620] ;  /* 0x0001880000047ab9 */ /* 0x000fe20000000a00 */
[----:B------:R-:W-:Y:S01]  /*9e60*/  SHF.R.U32.HI R4, RZ, UR7, R5 ;  /* 0x00000007ff047c19 */ /* 0x000fe20008011605 */
[----:B------:R-:W2:Y:S01]  /*9e70*/  LDC R24, c[0x0][0x144] ;  /* 0x00005100ff187b82 */ /* 0x000ea20000000800 */
[----:B------:R-:W-:Y:S01]  /*9e80*/  IADD3 R7, P1, RZ, -R8, RZ ;  /* 0x80000008ff077210 */ /* 0x000fe20007f3e0ff */
[----:B------:R-:W-:Y:S01]  /*9e90*/  ULDC.64 UR8, c[0x0][0x640] ;  /* 0x0001900000087ab9 */ /* 0x000fe20000000a00 */
[----:B0-----:R-:W-:Y:S01]  /*9ea0*/  I2FP.F32.U32 R9, R15 ;  /* 0x0000000f00097245 */ /* 0x001fe20000201000 */
[----:B------:R-:W-:Y:S02]  /*9eb0*/  ULDC UR6, c[0x0][0x608] ;  /* 0x0001820000067ab9 */ /* 0x000fe40000000800 */
[----:B------:R-:W-:Y:S01]  /*9ec0*/  IMAD.X R4, RZ, RZ, ~R4, P1 ;  /* 0x000000ffff047224 */ /* 0x000fe200008e0e04 */
[----:B------:R-:W-:Y:S01]  /*9ed0*/  ISETP.NE.U32.AND P1, PT, RZ, UR8, PT ;  /* 0x00000008ff007c0c */ /* 0x000fe2000bf25070 */
[----:B------:R-:W0:Y:S02]  /*9ee0*/  LDC R21, c[0x0][0x148] ;  /* 0x00005200ff157b82 */ /* 0x000e240000000800 */
[----:B------:R-:W-:Y:S01]  /*9ef0*/  IMAD R6, R4, UR4, RZ ;  /* 0x0000000404067c24 */ /* 0x000fe2000f8e02ff */
[----:B------:R-:W-:Y:S01]  /*9f00*/  ISETP.NE.AND.EX P1, PT, RZ, UR9, PT, P1 ;  /* 0x00000009ff007c0c */ /* 0x000fe2000bf25310 */
[----:B------:R-:W-:Y:S01]  /*9f10*/  IMAD.WIDE.U32 R4, R7, UR4, R16 ;  /* 0x0000000407047c25 */ /* 0x000fe2000f8e0010 */
[----:B------:R-:W-:-:S03]  /*9f20*/  ULDC UR4, c[0x0][0x150] ;  /* 0x0000540000047ab9 */ /* 0x000fc60000000800 */
[----:B------:R-:W-:Y:S02]  /*9f30*/  IMAD R7, R7, UR5, R6 ;  /* 0x0000000507077c24 */ /* 0x000fe4000f8e0206 */
[----:B------:R-:W-:Y:S01]  /*9f40*/  FMUL R6, R9, UR4 ;  /* 0x0000000409067c20 */ /* 0x000fe20008400000 */
[----:B------:R-:W-:Y:S01]  /*9f50*/  ULDC UR4, c[0x0][0x618] ;  /* 0x0001860000047ab9 */ /* 0x000fe20000000800 */
[----:B------:R-:W-:Y:S01]  /*9f60*/  ULDC UR5, c[0x0][0x154] ;  /* 0x0000550000057ab9 */ /* 0x000fe20000000800 */
[----:B------:R-:W-:-:S03]  /*9f70*/  IMAD.IADD R5, R5, 0x1, R7 ;  /* 0x0000000105057824 */ /* 0x000fc600078e0207 */
[----:B------:R-:W3:Y:S02]  /*9f80*/  F2I.U32.TRUNC.NTZ R6, R6 ;  /* 0x0000000600067305 */ /* 0x000ee4000020f000 */
[----:B------:R-:W-:Y:S02]  /*9f90*/  SHF.R.U64 R9, R4, UR4, R5 ;  /* 0x0000000404097c19 */ /* 0x000fe40008001205 */
[----:B-1----:R-:W-:-:S05]  /*9fa0*/  I2FP.F32.U32 R4, R14 ;  /* 0x0000000e00047245 */ /* 0x002fca0000201000 */
[----:B------:R-:W-:Y:S01]  /*9fb0*/  FMUL R22, R4, UR5 ;  /* 0x0000000504167c20 */ /* 0x000fe20008400000 */
[----:B------:R-:W-:Y:S01]  /*9fc0*/  SHF.R.U32.HI R4, RZ, UR4, R5 ;  /* 0x00000004ff047c19 */ /* 0x000fe20008011605 */
[----:B------:R-:W-:-:S03]  /*9fd0*/  ULDC UR4, c[0x0][0x658] ;  /* 0x0001960000047ab9 */ /* 0x000fc60000000800 */
[--C-:B------:R-:W-:Y:S01]  /*9fe0*/  SHF.R.U64 R20, R9, UR6, R4.reuse ;  /* 0x0000000609147c19 */ /* 0x100fe20008001204 */
[----:B------:R-:W1:Y:S01]  /*9ff0*/  F2I.U32.TRUNC.NTZ R22, R22 ;  /* 0x0000001600167305 */ /* 0x000e62000020f000 */
[----:B------:R-:W-:Y:S01]  /*a000*/  SHF.R.U32.HI R5, RZ, UR6, R4 ;  /* 0x00000006ff057c19 */ /* 0x000fe20008011604 */
[----:B---3--:R-:W-:-:S03]  /*a010*/  IMAD.MOV R6, RZ, RZ, -R6 ;  /* 0x000000ffff067224 */ /* 0x008fc600078e0a06 */
[----:B------:R-:W-:Y:S01]  /*a020*/  SHF.R.U64 R19, R20, UR4, R5 ;  /* 0x0000000414137c19 */ /* 0x000fe20008001205 */
[----:B--2---:R-:W-:Y:S01]  /*a030*/  IMAD R15, R24, R6, R15 ;  /* 0x00000006180f7224 */ /* 0x004fe200078e020f */
[----:B------:R-:W-:-:S03]  /*a040*/  SHF.R.U32.HI R23, RZ, UR4, R5 ;  /* 0x00000004ff177c19 */ /* 0x000fc60008011605 */
[----:B------:R-:W-:Y:S02]  /*a050*/  IMAD.MOV.U32 R4, RZ, RZ, R19 ;  /* 0x000000ffff047224 */ /* 0x000fe400078e0013 */
[----:B------:R-:W-:Y:S01]  /*a060*/  IMAD.MOV.U32 R5, RZ, RZ, R23 ;  /* 0x000000ffff057224 */ /* 0x000fe200078e0017 */
[----:B-1----:R-:W-:Y:S06]  /*a070*/  @!P1 BRA `(.L_x_225) ;  /* 0x0000000000289947 */ /* 0x002fec0003800000 */
[----:B------:R-:W-:Y:S02]  /*a080*/  ULDC UR4, c[0x0][0x64c] ;  /* 0x0001930000047ab9 */ /* 0x000fe40000000800 */
[----:B------:R-:W-:-:S05]  /*a090*/  IADD3 R5, P1, R19, UR4, RZ ;  /* 0x0000000413057c10 */ /* 0x000fca000ff3e0ff */
[----:B------:R-:W-:-:S04]  /*a0a0*/  IMAD.X R23, RZ, RZ, R23, P1 ;  /* 0x000000ffff177224 */ /* 0x000fc800008e0617 */
[----:B------:R-:W-:-:S04]  /*a0b0*/  IMAD.WIDE.U32 R6, R23, UR8, RZ ;  /* 0x0000000817067c25 */ /* 0x000fc8000f8e00ff */
[----:B------:R-:W-:-:S04]  /*a0c0*/  IMAD.WIDE.U32 R6, P1, R5, UR9, R6 ;  /* 0x0000000905067c25 */ /* 0x000fc8000f820006 */
[----:B------:R-:W-:-:S04]  /*a0d0*/  IMAD.WIDE.U32 R4, R5, UR8, RZ ;  /* 0x0000000805047c25 */ /* 0x000fc8000f8e00ff */
[----:B------:R-:W-:Y:S01]  /*a0e0*/  IMAD.MOV.U32 R4, RZ, RZ, R7 ;  /* 0x000000ffff047224 */ /* 0x000fe200078e0007 */
[----:B------:R-:W-:Y:S01]  /*a0f0*/  IADD3 RZ, P3, R5, R6, RZ ;  /* 0x0000000605ff7210 */ /* 0x000fe20007f7e0ff */
[----:B------:R-:W-:-:S04]  /*a100*/  IMAD.X R5, RZ, RZ, RZ, P1 ;  /* 0x000000ffff057224 */ /* 0x000fc800008e06ff */
[----:B------:R-:W-:-:S08]  /*a110*/  IMAD.WIDE.U32.X R4, R23, UR9, R4, P3 ;  /* 0x0000000917047c25 */ /* 0x000fd000098e0404 */
.L_x_225:
[----:B------:R-:W-:Y:S01]  /*a120*/  ISETP.NE.AND P1, PT, R2, 0x1, PT ;  /* 0x000000010200780c */ /* 0x000fe20003f25270 */
[----:B------:R-:W-:Y:S01]  /*a130*/  ULDC UR4, c[0x0][0x648] ;  /* 0x0001920000047ab9 */ /* 0x000fe20000000800 */
[----:B------:R-:W-:Y:S01]  /*a140*/  LOP3.LUT R20, R20, UR16, RZ, 0xc0, !PT ;  /* 0x0000001014147c12 */ /* 0x000fe2000f8ec0ff */
[----:B------:R-:W-:Y:S01]  /*a150*/  IMAD.MOV R22, RZ, RZ, -R22 ;  /* 0x000000ffff167224 */ /* 0x000fe200078e0a16 */
[----:B------:R-:W-:Y:S01]  /*a160*/  SHF.R.U64 R5, R4, UR4, R5 ;  /* 0x0000000404057c19 */ /* 0x000fe20008001205 */
[----:B------:R-:W-:Y:S01]  /*a170*/  ULDC UR4, c[0x0][0x638] ;  /* 0x00018e0000047ab9 */ /* 0x000fe20000000800 */
[----:B------:R-:W-:Y:S01]  /*a180*/  LOP3.LUT R6, R9, UR15, RZ, 0xc0, !PT ;  /* 0x0000000f09067c12 */ /* 0x000fe2000f8ec0ff */
[----:B------:R-:W-:Y:S02]  /*a190*/  ULDC UR5, c[0x0][0x610] ;  /* 0x0001840000057ab9 */ /* 0x000fe40000000800 */
[----:B------:R-:W-:Y:S02]  /*a1a0*/  IMAD.MOV R4, RZ, RZ, -R5 ;  /* 0x000000ffff047224 */ /* 0x000fe400078e0a05 */
[----:B------:R-:W-:-:S02]  /*a1b0*/  IMAD R20, R5, UR17, R20 ;  /* 0x0000001105147c24 */ /* 0x000fc4000f8e0214 */
[----:B0-----:R-:W-:Y:S02]  /*a1c0*/  @P1 IMAD R15, R21, R22, R14 ;  /* 0x00000016150f1224 */ /* 0x001fe400078e020e */
[----:B------:R-:W-:Y:S01]  /*a1d0*/  IMAD R19, R4, UR4, R19 ;  /* 0x0000000404137c24 */ /* 0x000fe2000f8e0213 */
[----:B------:R-:W-:Y:S01]  /*a1e0*/  ULDC UR4, c[0x0][0x600] ;  /* 0x0001800000047ab9 */ /* 0x000fe20000000800 */
[----:B------:R-:W-:Y:S02]  /*a1f0*/  IMAD R15, R20, UR5, R15 ;  /* 0x00000005140f7c24 */ /* 0x000fe4000f8e020f */
[----:B------:R-:W-:Y:S02]  /*a200*/  IMAD R6, R19, UR4, R6 ;  /* 0x0000000413067c24 */ /* 0x000fe4000f8e0206 */
[----:B------:R-:W-:-:S03]  /*a210*/  IMAD.MOV.U32 R4, RZ, RZ, 0x1 ;  /* 0x00000001ff047424 */ /* 0x000fc600078e00ff */
[----:B------:R-:W-:Y:S02]  /*a220*/  SEL R20, R6, R15, !P1 ;  /* 0x0000000f06147207 */ /* 0x000fe40004800000 */
[----:B------:R-:W-:-:S07]  /*a230*/  SEL R19, R15, R6, !P1 ;  /* 0x000000060f137207 */ /* 0x000fce0004800000 */
.L_x_223:
[----:B------:R-:W-:Y:S05]  /*a240*/  BSYNC B1 ;  /* 0x0000000000017941 */ /* 0x000fea0003800000 */
.L_x_222:
[----:B------:R-:W-:-:S13]  /*a250*/  LOP3.LUT P1, RZ, R4, 0xff, RZ, 0xc0, !PT ;  /* 0x000000ff04ff7812 */ /* 0x000fda000782c0ff */
[----:B------:R-:W-:Y:S05]  /*a260*/  @P1 BRA `(.L_x_226) ;  /* 0xfffffff4004c1947 */ /* 0x000fea000383ffff */
[----:B------:R-:W-:Y:S05]  /*a270*/  BSYNC B0 ;  /* 0x0000000000007941 */ /* 0x000fea0003800000 */
.L_x_214:
[----:B------:R-:W-:-:S03]  /*a280*/  UMOV UR4, 0xffffffff ;  /* 0xffffffff00047882 */ /* 0x000fc60000000000 */
[----:B------:R-:W-:Y:S05]  /*a290*/  BRA.DIV UR4, `(.L_x_227) ;  /* 0x0000000604387947 */ /* 0x000fea000b800000 */
[----:B------:R-:W-:-:S13]  /*a2a0*/  ELECT P6, URZ, PT ;  /* 0x00000000003f782f */ /* 0x000fda00038c0000 */
.L_x_242:
[----:B------:R-:W-:Y:S04]  /*a2b0*/  BSSY B0, `(.L_x_228) ;  /* 0x0000034000007945 */ /* 0x000fe80003800000 */
[----:B------:R-:W-:Y:S05]  /*a2c0*/  @!P6 BRA `(.L_x_229) ;  /* 0x0000000000c8e947 */ /* 0x000fea0003800000 */
[----:B------:R-:W-:-:S04]  /*a2d0*/  LOP3.LUT R18, R18, 0x2, RZ, 0xfc, !PT ;  /* 0x0000000212127812 */ /* 0x000fc800078efcff */
[----:B------:R-:W-:-:S13]  /*a2e0*/  ISETP.NE.AND P0, PT, R18, 0x3, PT ;  /* 0x000000031200780c */ /* 0x000fda0003f05270 */
[----:B------:R-:W-:Y:S05]  /*a2f0*/  @!P0 BRA `(.L_x_230) ;  /* 0x0000000000048947 */ /* 0x000fea0003800000 */
[----:B------:R-:W-:Y:S01]  /*a300*/  BPT.TRAP 0x1 ;  /* 0x000000040000795c */ /* 0x000fe20000300000 */
.L_x_230:
[----:B------:R-:W0:Y:S01]  /*a310*/  S2R R3, SR_CgaCtaId ;  /* 0x0000000000037919 */ /* 0x000e220000008800 */
[----:B------:R-:W-:-:S04]  /*a320*/  MOV R2, 0x400 ;  /* 0x0000040000027802 */ /* 0x000fc80000000f00 */
[----:B0-----:R-:W-:Y:S02]  /*a330*/  LEA R3, R3, R2, 0x18 ;  /* 0x0000000203037211 */ /* 0x001fe400078ec0ff */
[----:B------:R-:W-:-:S03]  /*a340*/  SHF.L.U32 R2, R0, 0x1f, RZ ;  /* 0x0000001f00027819 */ /* 0x000fc600000006ff */
[----:B------:R-:W-:-:S04]  /*a350*/  VIADD R3, R3, 0x28 ;  /* 0x0000002803037836 */ /* 0x000fc80000000000 */
[C---:B------:R-:W-:Y:S02]  /*a360*/  IMAD R7, R12.reuse, 0x8, R3 ;  /* 0x000000080c077824 */ /* 0x040fe400078e0203 */
[----:B------:R-:W-:Y:S02]  /*a370*/  VIADD R12, R12, 0x1 ;  /* 0x000000010c0c7836 */ /* 0x000fe40000000000 */
[----:B------:R-:W0:Y:S03]  /*a380*/  SYNCS.PHASECHK.TRANS64.TRYWAIT P0, [R7+URZ], R2 ;  /* 0x00000002070075a7 */ /* 0x000e26000800017f */
[----:B------:R-:W-:-:S04]  /*a390*/  ISETP.NE.AND P1, PT, R12, 0x5, PT ;  /* 0x000000050c00780c */ /* 0x000fc80003f25270 */
[----:B------:R-:W-:Y:S02]  /*a3a0*/  SEL R5, RZ, 0x1, P1 ;  /* 0x00000001ff057807 */ /* 0x000fe40000800000 */
[----:B------:R-:W-:Y:S02]  /*a3b0*/  SEL R12, R12, RZ, P1 ;  /* 0x000000ff0c0c7207 */ /* 0x000fe40000800000 */
[----:B------:R-:W-:-:S03]  /*a3c0*/  LOP3.LUT R5, R0, R5, RZ, 0x3c, !PT ;  /* 0x0000000500057212 */ /* 0x000fc600078e3cff */
[----:B------:R-:W-:Y:S01]  /*a3d0*/  IMAD R9, R12, 0x8, R3 ;  /* 0x000000080c097824 */ /* 0x000fe200078e0203 */
[----:B------:R-:W-:Y:S01]  /*a3e0*/  SHF.L.U32 R4, R5, 0x1f, RZ ;  /* 0x0000001f05047819 */ /* 0x000fe200000006ff */
[----:B0-----:R-:W-:Y:S06]  /*a3f0*/  @!P0 BRA `(.L_x_231) ;  /* 0x0000000400008947 */ /* 0x001fec0003800000 */
.L_x_243:
[----:B------:R-:W1:Y:S01]  /*a400*/  SYNCS.PHASECHK.TRANS64.TRYWAIT P0, [R9+URZ], R4 ;  /* 0x00000004090075a7 */ /* 0x000e62000800017f */
[----:B------:R-:W-:-:S05]  /*a410*/  VIADD R0, R12, 0x1 ;  /* 0x000000010c007836 */ /* 0x000fca0000000000 */
[----:B------:R-:W-:-:S04]  /*a420*/  ISETP.NE.AND P1, PT, R0, 0x5, PT ;  /* 0x000000050000780c */ /* 0x000fc80003f25270 */
[----:B0-----:R-:W-:Y:S02]  /*a430*/  SEL R2, RZ, 0x1, P1 ;  /* 0x00000001ff027807 */ /* 0x001fe40000800000 */
[----:B------:R-:W-:Y:S02]  /*a440*/  SEL R0, R0, RZ, P1 ;  /* 0x000000ff00007207 */ /* 0x000fe40000800000 */
[----:B------:R-:W-:-:S03]  /*a450*/  LOP3.LUT R7, R5, R2, RZ, 0x3c, !PT ;  /* 0x0000000205077212 */ /* 0x000fc600078e3cff */
[----:B------:R-:W-:Y:S01]  /*a460*/  IMAD R6, R0, 0x8, R3 ;  /* 0x0000000800067824 */ /* 0x000fe200078e0203 */
[----:B------:R-:W-:Y:S01]  /*a470*/  SHF.L.U32 R5, R7, 0x1f, RZ ;  /* 0x0000001f07057819 */ /* 0x000fe200000006ff */
[----:B-1----:R-:W-:Y:S06]  /*a480*/  @!P0 BRA `(.L_x_232) ;  /* 0x0000000000f08947 */ /* 0x002fec0003800000 */
.L_x_244:
[----:B------:R-:W1:Y:S01]  /*a490*/  SYNCS.PHASECHK.TRANS64.TRYWAIT P0, [R6+URZ], R5 ;  /* 0x00000005060075a7 */ /* 0x000e62000800017f */
[----:B------:R-:W-:-:S05]  /*a4a0*/  VIADD R0, R0, 0x1 ;  /* 0x0000000100007836 */ /* 0x000fca0000000000 */
[----:B------:R-:W-:-:S04]  /*a4b0*/  ISETP.NE.AND P1, PT, R0, 0x5, PT ;  /* 0x000000050000780c */ /* 0x000fc80003f25270 */
[----:B------:R-:W-:Y:S02]  /*a4c0*/  SEL R2, RZ, 0x1, P1 ;  /* 0x00000001ff027807 */ /* 0x000fe40000800000 */
[----:B------:R-:W-:Y:S02]  /*a4d0*/  SEL R0, R0, RZ, P1 ;  /* 0x000000ff00007207 */ /* 0x000fe40000800000 */
[----:B------:R-:W-:-:S03]  /*a4e0*/  LOP3.LUT R7, R7, R2, RZ, 0x3c, !PT ;  /* 0x0000000207077212 */ /* 0x000fc600078e3cff */
[----:B0-----:R-:W-:Y:S01]  /*a4f0*/  IMAD R9, R0, 0x8, R3 ;  /* 0x0000000800097824 */ /* 0x001fe200078e0203 */
[----:B------:R-:W-:Y:S01]  /*a500*/  SHF.L.U32 R4, R7, 0x1f, RZ ;  /* 0x0000001f07047819 */ /* 0x000fe200000006ff */
[----:B-1----:R-:W-:Y:S06]  /*a510*/  @!P0 BRA `(.L_x_233) ;  /* 0x0000000000e08947 */ /* 0x002fec0003800000 */
.L_x_245:
[----:B------:R-:W1:Y:S01]  /*a520*/  SYNCS.PHASECHK.TRANS64.TRYWAIT P0, [R9+URZ], R4 ;  /* 0x00000004090075a7 */ /* 0x000e62000800017f */
[----:B------:R-:W-:-:S05]  /*a530*/  VIADD R0, R0, 0x1 ;  /* 0x0000000100007836 */ /* 0x000fca0000000000 */
[----:B------:R-:W-:-:S04]  /*a540*/  ISETP.NE.AND P1, PT, R0, 0x5, PT ;  /* 0x000000050000780c */ /* 0x000fc80003f25270 */
[----:B------:R-:W-:Y:S02]  /*a550*/  SEL R2, RZ, 0x1, P1 ;  /* 0x00000001ff027807 */ /* 0x000fe40000800000 */
[----:B------:R-:W-:Y:S02]  /*a560*/  SEL R0, R0, RZ, P1 ;  /* 0x000000ff00007207 */ /* 0x000fe40000800000 */
[----:B------:R-:W-:Y:S01]  /*a570*/  LOP3.LUT R2, R7, R2, RZ, 0x3c, !PT ;  /* 0x0000000207027212 */ /* 0x000fe200078e3cff */
[----:B-1----:R-:W-:Y:S06]  /*a580*/  @!P0 BRA `(.L_x_234) ;  /* 0x0000000000d88947 */ /* 0x002fec0003800000 */
.L_x_246:
[----:B------:R-:W-:Y:S01]  /*a590*/  IMAD R3, R0, 0x8, R3 ;  /* 0x0000000800037824 */ /* 0x000fe200078e0203 */
[----:B------:R-:W-:-:S07]  /*a5a0*/  SHF.L.U32 R0, R2, 0x1f, RZ ;  /* 0x0000001f02007819 */ /* 0x000fce00000006ff */
.L_x_235:
[----:B--2---:R2:W3:Y:S02]  /*a5b0*/  SYNCS.PHASECHK.TRANS64.TRYWAIT P0, [R3+URZ], R0 ;  /* 0x00000000030075a7 */ /* 0x0044e4000800017f */
[----:B---3--:R-:W-:Y:S05]  /*a5c0*/  @!P0 NANOSLEEP.SYNCS 0x989680 ;  /* 0x009896800000895d */ /* 0x008fea0003900000 */
[----:B------:R-:W3:Y:S02]  /*a5d0*/  @!P0 SYNCS.PHASECHK.TRANS64 P0, [R3+URZ], R0 ;  /* 0x00000000030085a7 */ /* 0x000ee4000800007f */
[----:B---3--:R-:W-:Y:S05]  /*a5e0*/  @!P0 BRA `(.L_x_235) ;  /* 0xfffffffc00f08947 */ /* 0x008fea000383ffff */
.L_x_229:
[----:B------:R-:W-:Y:S05]  /*a5f0*/  BSYNC B0 ;  /* 0x0000000000007941 */ /* 0x000fea0003800000 */
.L_x_228:
[----:B------:R-:W-:Y:S05]  /*a600*/  EXIT ;  /* 0x000000000000794d */ /* 0x000fea0003800000 */
.L_x_17:
[----:B-1----:R1:W2:Y:S02]  /*a610*/  SYNCS.PHASECHK.TRANS64.TRYWAIT P1, [R3+URZ], R0 ;  /* 0x00000000030075a7 */ /* 0x0022a4000802017f */
[----:B--2---:R-:W-:Y:S05]  /*a620*/  @!P1 NANOSLEEP.SYNCS 0x989680 ;  /* 0x009896800000995d */ /* 0x004fea0003900000 */
[----:B------:R-:W2:Y:S02]  /*a630*/  @!P1 SYNCS.PHASECHK.TRANS64 P1, [R3+URZ], R0 ;  /* 0x00000000030095a7 */ /* 0x000ea4000802007f */
[----:B--2---:R-:W-:Y:S05]  /*a640*/  @!P1 BRA `(.L_x_17) ;  /* 0xfffffffc00f09947 */ /* 0x004fea000383ffff */
[----:B------:R-:W-:Y:S05]  /*a650*/  BRA `(.L_x_16) ;  /* 0xffffff6c009c7947 */ /* 0x000fea000383ffff */
.L_x_22:
[----:B-1----:R1:W2:Y:S02]  /*a660*/  SYNCS.PHASECHK.TRANS64.TRYWAIT P1, [R5+URZ], R4 ;  /* 0x00000004050075a7 */ /* 0x0022a4000802017f */
[----:B--2---:R-:W-:Y:S05]  /*a670*/  @!P1 NANOSLEEP.SYNCS 0x989680 ;  /* 0x009896800000995d */ /* 0x004fea0003900000 */
[----:B------:R-:W2:Y:S02]  /*a680*/  @!P1 SYNCS.PHASECHK.TRANS64 P1, [R5+URZ], R4 ;  /* 0x00000004050095a7 */ /* 0x000ea4000802007f */
[----:B--2---:R-:W-:Y:S05]  /*a690*/  @!P1 BRA `(.L_x_22) ;  /* 0xfffffffc00f09947 */ /* 0x004fea000383ffff */
[----:B------:R-:W-:Y:S05]  /*a6a0*/  BRA `(.L_x_21) ;  /* 0xffffff8000c87947 */ /* 0x000fea000383ffff */
.L_x_215:
[----:B------:R-:W-:Y:S01]  /*a6b0*/  BSSY B1, `(.L_x_236) ;  /* 0x0000006000017945 */ /* 0x000fe20003800000 */
[----:B------:R-:W-:-:S07]  /*a6c0*/  IMAD.MOV.U32 R15, RZ, RZ, -0x1 ;  /* 0xffffffffff0f7424 */ /* 0x000fce00078e00ff */
[----:B------:R-:W-:Y:S05]  /*a6d0*/  WARPSYNC.COLLECTIVE R15, `(.L_x_237) ;  /* 0x000000000f0c7348 */ /* 0x000fea0003c00000 */
[----:B------:R-:W-:Y:S02]  /*a6e0*/  ELECT P6, UR62, PT ;  /* 0x00000000003e782f */ /* 0x000fe400038c0000 */
[----:B------:R-:W-:Y:S01]  /*a6f0*/  MOV R14, UR62 ;  /* 0x0000003e000e7c02 */ /* 0x000fe20008000f00 */
[----:B------:R-:W-:Y:S10]  /*a700*/  ENDCOLLECTIVE ;  /* 0x000000000000791b */ /* 0x000ff40003800000 */
.L_x_237:
[----:B------:R-:W-:Y:S05]  /*a710*/  BSYNC B1 ;  /* 0x0000000000017941 */ /* 0x000fea0003800000 */
.L_x_236:
[----:B------:R-:W-:Y:S05]  /*a720*/  BRA `(.L_x_238) ;  /* 0xfffffff000287947 */ /* 0x000fea000383ffff */
.L_x_218:
[----:B0-----:R0:W1:Y:S02]  /*a730*/  SYNCS.PHASECHK.TRANS64.TRYWAIT P1, [R14+URZ+0x28], R7 ;  /* 0x000028070e0075a7 */ /* 0x001064000802017f */
[----:B-1----:R-:W-:Y:S05]  /*a740*/  @!P1 NANOSLEEP.SYNCS 0x989680 ;  /* 0x009896800000995d */ /* 0x002fea0003900000 */
[----:B------:R-:W1:Y:S02]  /*a750*/  @!P1 SYNCS.PHASECHK.TRANS64 P1, [R14+URZ+0x28], R7 ;  /* 0x000028070e0095a7 */ /* 0x000e64000802007f */
[----:B-1----:R-:W-:Y:S05]  /*a760*/  @!P1 BRA `(.L_x_218) ;  /* 0xfffffffc00f09947 */ /* 0x002fea000383ffff */
[----:B------:R-:W-:Y:S05]  /*a770*/  BRA `(.L_x_239) ;  /* 0xfffffff0005c7947 */ /* 0x000fea000383ffff */
.L_x_227:
[----:B------:R-:W-:Y:S01]  /*a780*/  BSSY B0, `(.L_x_240) ;  /* 0x0000006000007945 */ /* 0x000fe20003800000 */
[----:B------:R-:W-:-:S07]  /*a790*/  IMAD.MOV.U32 R15, RZ, RZ, -0x1 ;  /* 0xffffffffff0f7424 */ /* 0x000fce00078e00ff */
[----:B------:R-:W-:Y:S05]  /*a7a0*/  WARPSYNC.COLLECTIVE R15, `(.L_x_241) ;  /* 0x000000000f0c7348 */ /* 0x000fea0003c00000 */
[----:B------:R-:W-:Y:S02]  /*a7b0*/  ELECT P6, UR62, PT ;  /* 0x00000000003e782f */ /* 0x000fe400038c0000 */
[----:B------:R-:W-:Y:S01]  /*a7c0*/  MOV R14, UR62 ;  /* 0x0000003e000e7c02 */ /* 0x000fe20008000f00 */
[----:B------:R-:W-:Y:S10]  /*a7d0*/  ENDCOLLECTIVE ;  /* 0x000000000000791b */ /* 0x000ff40003800000 */
.L_x_241:
[----:B------:R-:W-:Y:S05]  /*a7e0*/  BSYNC B0 ;  /* 0x0000000000007941 */ /* 0x000fea0003800000 */
.L_x_240:
[----:B------:R-:W-:Y:S05]  /*a7f0*/  BRA `(.L_x_242) ;  /* 0xfffffff800ac7947 */ /* 0x000fea000383ffff */
.L_x_231:
[----:B0-----:R0:W1:Y:S02]  /*a800*/  SYNCS.PHASECHK.TRANS64.TRYWAIT P0, [R7+URZ], R2 ;  /* 0x00000002070075a7 */ /* 0x001064000800017f */
[----:B-1----:R-:W-:Y:S05]  /*a810*/  @!P0 NANOSLEEP.SYNCS 0x989680 ;  /* 0x009896800000895d */ /* 0x002fea0003900000 */
[----:B------:R-:W1:Y:S02]  /*a820*/  @!P0 SYNCS.PHASECHK.TRANS64 P0, [R7+URZ], R2 ;  /* 0x00000002070085a7 */ /* 0x000e64000800007f */
[----:B-1----:R-:W-:Y:S05]  /*a830*/  @!P0 BRA `(.L_x_231) ;  /* 0xfffffffc00f08947 */ /* 0x002fea000383ffff */
[----:B------:R-:W-:Y:S05]  /*a840*/  BRA `(.L_x_243) ;  /* 0xfffffff800ec7947 */ /* 0x000fea000383ffff */
.L_x_232:
[----:B0-----:R0:W1:Y:S02]  /*a850*/  SYNCS.PHASECHK.TRANS64.TRYWAIT P0, [R9+URZ], R4 ;  /* 0x00000004090075a7 */ /* 0x001064000800017f */
[----:B-1----:R-:W-:Y:S05]  /*a860*/  @!P0 NANOSLEEP.SYNCS 0x989680 ;  /* 0x009896800000895d */ /* 0x002fea0003900000 */
[----:B------:R-:W1:Y:S02]  /*a870*/  @!P0 SYNCS.PHASECHK.TRANS64 P0, [R9+URZ], R4 ;  /* 0x00000004090085a7 */ /* 0x000e64000800007f */
[----:B-1----:R-:W-:Y:S05]  /*a880*/  @!P0 BRA `(.L_x_232) ;  /* 0xfffffffc00f08947 */ /* 0x002fea000383ffff */
[----:B------:R-:W-:Y:S05]  /*a890*/  BRA `(.L_x_244) ;  /* 0xfffffff800fc7947 */ /* 0x000fea000383ffff */
.L_x_233:
[----:B0-----:R0:W1:Y:S02]  /*a8a0*/  SYNCS.PHASECHK.TRANS64.TRYWAIT P0, [R6+URZ], R5 ;  /* 0x00000005060075a7 */ /* 0x001064000800017f */
[----:B-1----:R-:W-:Y:S05]  /*a8b0*/  @!P0 NANOSLEEP.SYNCS 0x989680 ;  /* 0x009896800000895d */ /* 0x002fea0003900000 */
[----:B------:R-:W1:Y:S02]  /*a8c0*/  @!P0 SYNCS.PHASECHK.TRANS64 P0, [R6+URZ], R5 ;  /* 0x00000005060085a7 */ /* 0x000e64000800007f */
[----:B-1----:R-:W-:Y:S05]  /*a8d0*/  @!P0 BRA `(.L_x_233) ;  /* 0xfffffffc00f08947 */ /* 0x002fea000383ffff */
[----:B------:R-:W-:Y:S05]  /*a8e0*/  BRA `(.L_x_245) ;  /* 0xfffffffc000c7947 */ /* 0x000fea000383ffff */
.L_x_234:
[----:B-1----:R1:W2:Y:S02]  /*a8f0*/  SYNCS.PHASECHK.TRANS64.TRYWAIT P0, [R9+URZ], R4 ;  /* 0x00000004090075a7 */ /* 0x0022a4000800017f */
[----:B--2---:R-:W-:Y:S05]  /*a900*/  @!P0 NANOSLEEP.SYNCS 0x989680 ;  /* 0x009896800000895d */ /* 0x004fea0003900000 */
[----:B------:R-:W2:Y:S02]  /*a910*/  @!P0 SYNCS.PHASECHK.TRANS64 P0, [R9+URZ], R4 ;  /* 0x00000004090085a7 */ /* 0x000ea4000800007f */
[----:B--2---:R-:W-:Y:S05]  /*a920*/  @!P0 BRA `(.L_x_234) ;  /* 0xfffffffc00f08947 */ /* 0x004fea000383ffff */
[----:B------:R-:W-:Y:S05]  /*a930*/  BRA `(.L_x_246) ;  /* 0xfffffffc00147947 */ /* 0x000fea000383ffff */
.L_x_247:
[----:B------:R-:W-:-:S00]  /*a940*/  BRA `(.L_x_247) ;  /* 0xfffffffc00fc7947 */ /* 0x000fc0000383ffff */
[----:B------:R-:W-:-:S00]  /*a950*/  NOP ;  /* 0x0000000000007918 */ /* 0x000fc00000000000 */
        /* <DEDUP_REMOVED lines=10> */
.L_x_248:


//--------------------- .nv.global.init           --------------------------
	.section	.nv.global.init,"aw",@progbits
.nv.global.init:
	.type		$str$22,@object
	.size		$str$22,($str$23 - $str$22)
$str$22:
        /*0000*/ 	.byte	0x6b, 0x5f, 0x74, 0x69, 0x6c, 0x65, 0x5f, 0x63, 0x6f, 0x75, 0x6e, 0x74, 0x20, 0x3e, 0x3d, 0x20
        /*0010*/ 	.byte	0x31, 0x00
	.type		$str$23,@object
	.size		$str$23,(__unnamed_1 - $str$23)
$str$23:
        /*0012*/ 	.byte	0x2f, 0x74, 0x6d, 0x70, 0x2f, 0x63, 0x75, 0x74, 0x6c, 0x61, 0x73, 0x73, 0x5f, 0x73, 0x77, 0x65
        /*0022*/ 	.byte	0x65, 0x70, 0x5f, 0x73, 0x72, 0x63, 0x2f, 0x69, 0x6e, 0x63, 0x6c, 0x75, 0x64, 0x65, 0x2f, 0x63
        /*0032*/ 	.byte	0x75, 0x74, 0x6c, 0x61, 0x73, 0x73, 0x2f, 0x67, 0x65, 0x6d, 0x6d, 0x2f, 0x63, 0x6f, 0x6c, 0x6c
        /*0042*/ 	.byte	0x65, 0x63, 0x74, 0x69, 0x76, 0x65, 0x2f, 0x73, 0x6d, 0x39, 0x30, 0x5f, 0x6d, 0x6d, 0x61, 0x5f
        /*0052*/ 	.byte	0x74, 0x6d, 0x61, 0x5f, 0x67, 0x6d, 0x6d, 0x61, 0x5f, 0x73, 0x73, 0x5f, 0x77, 0x61, 0x72, 0x70
        /*0062*/ 	.byte	0x73, 0x70, 0x65, 0x63, 0x69, 0x61, 0x6c, 0x69, 0x7a, 0x65, 0x64, 0x2e, 0x68, 0x70, 0x70, 0x00
	.type		__unnamed_1,@object
	.size		__unnamed_1,(.L_0 - __unnamed_1)
__unnamed_1:
        /*0072*/ 	.byte	0x76, 0x6f, 0x69, 0x64, 0x20, 0x63, 0x75, 0x74, 0x6c, 0x61, 0x73, 0x73, 0x3a, 0x3a, 0x67, 0x65
        /* <DEDUP_REMOVED lines=172> */
        /*0b42*/ 	.byte	0x79, 0x5d, 0x00
.L_0:


//--------------------- .nv.shared._ZN7cutlass13device_kernelINS_4gemm6kernel13GemmUniversalIN4cute5tupleIJiiiiEEENS1_10collective13CollectiveMmaINS1_34MainloopSm90TmaGmmaWarpSpecializedILi5ENS5_IJNS4_1CILi1EEESB_SB_EEENS1_35KernelTmaWarpSpecializedCooperativeEEENS5_IJNSA_ILi128EEENSA_ILi176EEESF_EEEaNS5_IJlSB_lEEEaSI_NS4_8TiledMMAINS4_8MMA_AtomIJNS4_4SM904GMMA26MMA_64x16x32_S32S8S8_SS_TNEEEENS4_6LayoutINS5_IJNSA_ILi2EEESB_SB_EEENS5_IJSB_NSA_ILi0EEESS_EEEEENS5_IJNS4_10UnderscoreESV_SV_EEEEENS4_13SM90_TMA_LOADENS4_14ComposedLayoutINS4_7SwizzleILi3ELi4ELi3EEENS4_18smem_ptr_flag_bitsILi8EEENSP_INS5_IJNSA_ILi8EEESF_EEENS5_IJSF_SB_EEEEEEEvNS4_8identityESY_S18_vS19_EENS_8epilogue10collective6detail29Sm90TmaWarpSpecializedAdapterINS1C_15DefaultEpilogueIaSI_SI_NS1B_6thread17LinearCombinationIaLi1EiiLNS1G_9ScaleType4KindE0ELNS_15FloatRoundStyleE2EaEENS1_15EpilogueDefaultEEEEEvvEEEEvNT_6ParamsE --------------------------
	.section	.nv.shared._ZN7cutlass13device_kernelINS_4gemm6kernel13GemmUniversalIN4cute5tupleIJiiiiEEENS1_10collective13CollectiveMmaINS1_34MainloopSm90TmaGmmaWarpSpecializedILi5ENS5_IJNS4_1CILi1EEESB_SB_EEENS1_35KernelTmaWarpSpecializedCooperativeEEENS5_IJNSA_ILi128EEENSA_ILi176EEESF_EEEaNS5_IJlSB_lEEEaSI_NS4_8TiledMMAINS4_8MMA_AtomIJNS4_4SM904GMMA26MMA_64x16x32_S32S8S8_SS_TNEEEENS4_6LayoutINS5_IJNSA_ILi2EEESB_SB_EEENS5_IJSB_NSA_ILi0EEESS_EEEEENS5_IJNS4_10UnderscoreESV_SV_EEEEENS4_13SM90_TMA_LOADENS4_14ComposedLayoutINS4_7SwizzleILi3ELi4ELi3EEENS4_18smem_ptr_flag_bitsILi8EEENSP_INS5_IJNSA_ILi8EEESF_EEENS5_IJSF_SB_EEEEEEEvNS4_8identityESY_S18_vS19_EENS_8epilogue10collective6detail29Sm90TmaWarpSpecializedAdapterINS1C_15DefaultEpilogueIaSI_SI_NS1B_6thread17LinearCombinationIaLi1EiiLNS1G_9ScaleType4KindE0ELNS_15FloatRoundStyleE2EaEENS1_15EpilogueDefaultEEEEEvvEEEEvNT_6ParamsE,"aw",@nobits
	.sectionflags	@""
	.align	16
	.zero		1024


//--------------------- .nv.shared.reserved.0     --------------------------
	.section	.nv.shared.reserved.0,"aw",@nobits
	.weak		__nv_reservedSMEM_offset_0_alias
	.size		__nv_reservedSMEM_offset_0_alias, 0, 0
	.other		__nv_reservedSMEM_offset_0_alias,@"STO_CUDA_RESERVED_SHARED STV_DEFAULT"
__nv_reservedSMEM_offset_0_alias:
	.zero		0


//--------------------- .nv.global                --------------------------
	.section	.nv.global,"aw",@nobits
.nv.global:
	.type		_ZN40_INTERNAL_6f3ea0fe_4_k_cu_4eddcd84_129474cute1_E,@object
	.size		_ZN40_INTERNAL_6f3ea0fe_4_k_cu_4eddcd84_129474cute1_E,(_ZN40_INTERNAL_6f3ea0fe_4_k_cu_4eddcd84_129474cuda3std3__45__cpo6cbeginE - _ZN40_INTERNAL_6f3ea0fe_4_k_cu_4eddcd84_129474cute1_E)
_ZN40_INTERNAL_6f3ea0fe_4_k_cu_4eddcd84_129474cute1_E:
	.zero		1
	.type		_ZN40_INTERNAL_6f3ea0fe_4_k_cu_4eddcd84_129474cuda3std3__45__cpo6cbeginE,@object
	.size		_ZN40_INTERNAL_6f3ea0fe_4_k_cu_4eddcd84_129474cuda3std3__45__cpo6cbeginE,(_ZN40_INTERNAL_6f3ea0fe_4_k_cu_4eddcd84_129474cuda3std3__48in_placeE - _ZN40_INTERNAL_6f3ea0fe_4_k_cu_4eddcd84_129474cuda3std3__45__cpo6cbeginE)
_ZN40_INTERNAL_6f3ea0fe_4_k_cu_4eddcd84_129474cuda3std3__45__cpo6cbeginE:
	.zero		1
	.type		_ZN40_INTERNAL_6f3ea0fe_4_k_cu_4eddcd84_129474cuda3std3__48in_placeE,@object
	.size		_ZN40_INTERNAL_6f3ea0fe_4_k_cu_4eddcd84_129474cuda3std3__48in_placeE,(_ZN40_INTERNAL_6f3ea0fe_4_k_cu_4eddcd84_129474cuda3std6ranges3__45__cpo9iter_moveE - _ZN40_INTERNAL_6f3ea0fe_4_k_cu_4eddcd84_129474cuda3std3__48in_placeE)
_ZN40_INTERNAL_6f3ea0fe_4_k_cu_4eddcd84_129474cuda3std3__48in_placeE:
	.zero		1
	.type		_ZN40_INTERNAL_6f3ea0fe_4_k_cu_4eddcd84_129474cuda3std6ranges3__45__cpo9iter_moveE,@object
	.size		_ZN40_INTERNAL_6f3ea0fe_4_k_cu_4eddcd84_129474cuda3std6ranges3__45__cpo9iter_moveE,(_ZN40_INTERNAL_6f3ea0fe_4_k_cu_4eddcd84_129474cuda3std3__45__cpo5beginE - _ZN40_INTERNAL_6f3ea0fe_4_k_cu_4eddcd84_129474cuda3std6ranges3__45__cpo9iter_moveE)
_ZN40_INTERNAL_6f3ea0fe_4_k_cu_4eddcd84_129474cuda3std6ranges3__45__cpo9iter_moveE:
	.zero		1
	.type		_ZN40_INTERNAL_6f3ea0fe_4_k_cu_4eddcd84_129474cuda3std3__45__cpo5beginE,@object
	.size		_ZN40_INTERNAL_6f3ea0fe_4_k_cu_4eddcd84_129474cuda3std3__45__cpo5beginE,(_ZN40_INTERNAL_6f3ea0fe_4_k_cu_4eddcd84_129474cuda3std3__442_GLOBAL__N__6f3ea0fe_4_k_cu_4eddcd84_129476ignoreE - _ZN40_INTERNAL_6f3ea0fe_4_k_cu_4eddcd84_129474cuda3std3__45__cpo5beginE)
_ZN40_INTERNAL_6f3ea0fe_4_k_cu_4eddcd84_129474cuda3std3__45__cpo5beginE:
	.zero		1
	.type		_ZN40_INTERNAL_6f3ea0fe_4_k_cu_4eddcd84_129474cuda3std3__442_GLOBAL__N__6f3ea0fe_4_k_cu_4eddcd84_129476ignoreE,@object
	.size		_ZN40_INTERNAL_6f3ea0fe_4_k_cu_4eddcd84_129474cuda3std3__442_GLOBAL__N__6f3ea0fe_4_k_cu_4eddcd84_129476ignoreE,(_ZN40_INTERNAL_6f3ea0fe_4_k_cu_4eddcd84_129474cute7productE - _ZN40_INTERNAL_6f3ea0fe_4_k_cu_4eddcd84_129474cuda3std3__442_GLOBAL__N__6f3ea0fe_4_k_cu_4eddcd84_129476ignoreE)
_ZN40_INTERNAL_6f3ea0fe_4_k_cu_4eddcd84_129474cuda3std3__442_GLOBAL__N__6f3ea0fe_4_k_cu_4eddcd84_129476ignoreE:
	.zero		1
	.type		_ZN40_INTERNAL_6f3ea0fe_4_k_cu_4eddcd84_129474cute7productE,@object
	.size		_ZN40_INTERNAL_6f3ea0fe_4_k_cu_4eddcd84_129474cute7productE,(_ZN40_INTERNAL_6f3ea0fe_4_k_cu_4eddcd84_129474cuda3std3__45__cpo3endE - _ZN40_INTERNAL_6f3ea0fe_4_k_cu_4eddcd84_129474cute7productE)
_ZN40_INTERNAL_6f3ea0fe_4_k_cu_4eddcd84_129474cute7productE:
	.zero		1
	.type		_ZN40_INTERNAL_6f3ea0fe_4_k_cu_4eddcd84_129474cuda3std3__45__cpo3endE,@object
	.size		_ZN40_INTERNAL_6f3ea0fe_4_k_cu_4eddcd84_129474cuda3std3__45__cpo3endE,(_ZN40_INTERNAL_6f3ea0fe_4_k_cu_4eddcd84_129474cuda3std3__419piecewise_constructE - _ZN40_INTERNAL_6f3ea0fe_4_k_cu_4eddcd84_129474cuda3std3__45__cpo3endE)
_ZN40_INTERNAL_6f3ea0fe_4_k_cu_4eddcd84_129474cuda3std3__45__cpo3endE:
	.zero		1
	.type		_ZN40_INTERNAL_6f3ea0fe_4_k_cu_4eddcd84_129474cuda3std3__419piecewise_constructE,@object
	.size		_ZN40_INTERNAL_6f3ea0fe_4_k_cu_4eddcd84_129474cuda3std3__419piecewise_constructE,(_ZN40_INTERNAL_6f3ea0fe_4_k_cu_4eddcd84_129474cuda3std3__45__cpo4cendE - _ZN40_INTERNAL_6f3ea0fe_4_k_cu_4eddcd84_129474cuda3std3__419piecewise_constructE)
_ZN40_INTERNAL_6f3ea0fe_4_k_cu_4eddcd84_129474cuda3std3__419piecewise_constructE:
	.zero		1
	.type		_ZN40_INTERNAL_6f3ea0fe_4_k_cu_4eddcd84_129474cuda3std3__45__cpo4cendE,@object
	.size		_ZN40_INTERNAL_6f3ea0fe_4_k_cu_4eddcd84_129474cuda3std3__45__cpo4cendE,(_ZN40_INTERNAL_6f3ea0fe_4_k_cu_4eddcd84_129474cuda3std6ranges3__45__cpo4swapE - _ZN40_INTERNAL_6f3ea0fe_4_k_cu_4eddcd84_129474cuda3std3__45__cpo4cendE)
_ZN40_INTERNAL_6f3ea0fe_4_k_cu_4eddcd84_129474cuda3std3__45__cpo4cendE:
	.zero		1
	.type		_ZN40_INTERNAL_6f3ea0fe_4_k_cu_4eddcd84_129474cuda3std6ranges3__45__cpo4swapE,@object
	.size		_ZN40_INTERNAL_6f3ea0fe_4_k_cu_4eddcd84_129474cuda3std6ranges3__45__cpo4swapE,(.L_8 - _ZN40_INTERNAL_6f3ea0fe_4_k_cu_4eddcd84_129474cuda3std6ranges3__45__cpo4swapE)
_ZN40_INTERNAL_6f3ea0fe_4_k_cu_4eddcd84_129474cuda3std6ranges3__45__cpo4swapE:
	.zero		1
.L_8:


//--------------------- .nv.constant0._ZN7cutlass13device_kernelINS_4gemm6kernel13GemmUniversalIN4cute5tupleIJiiiiEEENS1_10collective13CollectiveMmaINS1_34MainloopSm90TmaGmmaWarpSpecializedILi5ENS5_IJNS4_1CILi1EEESB_SB_EEENS1_35KernelTmaWarpSpecializedCooperativeEEENS5_IJNSA_ILi128EEENSA_ILi176EEESF_EEEaNS5_IJlSB_lEEEaSI_NS4_8TiledMMAINS4_8MMA_AtomIJNS4_4SM904GMMA26MMA_64x16x32_S32S8S8_SS_TNEEEENS4_6LayoutINS5_IJNSA_ILi2EEESB_SB_EEENS5_IJSB_NSA_ILi0EEESS_EEEEENS5_IJNS4_10UnderscoreESV_SV_EEEEENS4_13SM90_TMA_LOADENS4_14ComposedLayoutINS4_7SwizzleILi3ELi4ELi3EEENS4_18smem_ptr_flag_bitsILi8EEENSP_INS5_IJNSA_ILi8EEESF_EEENS5_IJSF_SB_EEEEEEEvNS4_8identityESY_S18_vS19_EENS_8epilogue10collective6detail29Sm90TmaWarpSpecializedAdapterINS1C_15DefaultEpilogueIaSI_SI_NS1B_6thread17LinearCombinationIaLi1EiiLNS1G_9ScaleType4KindE0ELNS_15FloatRoundStyleE2EaEENS1_15EpilogueDefaultEEEEEvvEEEEvNT_6ParamsE --------------------------
	.section	.nv.constant0._ZN7cutlass13device_kernelINS_4gemm6kernel13GemmUniversalIN4cute5tupleIJiiiiEEENS1_10collective13CollectiveMmaINS1_34MainloopSm90TmaGmmaWarpSpecializedILi5ENS5_IJNS4_1CILi1EEESB_SB_EEENS1_35KernelTmaWarpSpecializedCooperativeEEENS5_IJNSA_ILi128EEENSA_ILi176EEESF_EEEaNS5_IJlSB_lEEEaSI_NS4_8TiledMMAINS4_8MMA_AtomIJNS4_4SM904GMMA26MMA_64x16x32_S32S8S8_SS_TNEEEENS4_6LayoutINS5_IJNSA_ILi2EEESB_SB_EEENS5_IJSB_NSA_ILi0EEESS_EEEEENS5_IJNS4_10UnderscoreESV_SV_EEEEENS4_13SM90_TMA_LOADENS4_14ComposedLayoutINS4_7SwizzleILi3ELi4ELi3EEENS4_18smem_ptr_flag_bitsILi8EEENSP_INS5_IJNSA_ILi8EEESF_EEENS5_IJSF_SB_EEEEEEEvNS4_8identityESY_S18_vS19_EENS_8epilogue10collective6detail29Sm90TmaWarpSpecializedAdapterINS1C_15DefaultEpilogueIaSI_SI_NS1B_6thread17LinearCombinationIaLi1EiiLNS1G_9ScaleType4KindE0ELNS_15FloatRoundStyleE2EaEENS1_15EpilogueDefaultEEEEEvvEEEEvNT_6ParamsE,"a",@progbits
	.sectionflags	@""
	.align	4
.nv.constant0._ZN7cutlass13device_kernelINS_4gemm6kernel13GemmUniversalIN4cute5tupleIJiiiiEEENS1_10collective13CollectiveMmaINS1_34MainloopSm90TmaGmmaWarpSpecializedILi5ENS5_IJNS4_1CILi1EEESB_SB_EEENS1_35KernelTmaWarpSpecializedCooperativeEEENS5_IJNSA_ILi128EEENSA_ILi176EEESF_EEEaNS5_IJlSB_lEEEaSI_NS4_8TiledMMAINS4_8MMA_AtomIJNS4_4SM904GMMA26MMA_64x16x32_S32S8S8_SS_TNEEEENS4_6LayoutINS5_IJNSA_ILi2EEESB_SB_EEENS5_IJSB_NSA_ILi0EEESS_EEEEENS5_IJNS4_10UnderscoreESV_SV_EEEEENS4_13SM90_TMA_LOADENS4_14ComposedLayoutINS4_7SwizzleILi3ELi4ELi3EEENS4_18smem_ptr_flag_bitsILi8EEENSP_INS5_IJNSA_ILi8EEESF_EEENS5_IJSF_SB_EEEEEEEvNS4_8identityESY_S18_vS19_EENS_8epilogue10collective6detail29Sm90TmaWarpSpecializedAdapterINS1C_15DefaultEpilogueIaSI_SI_NS1B_6thread17LinearCombinationIaLi1EiiLNS1G_9ScaleType4KindE0ELNS_15FloatRoundStyleE2EaEENS1_15EpilogueDefaultEEEEEvvEEEEvNT_6ParamsE:
	.zero		1664


//--------------------- SYMBOLS --------------------------

	.type		.nv.reservedSmem.offset0,@object
	.size		.nv.reservedSmem.offset0,0x4
	.type		__assertfail,@function
